
	.version 1.4
	.target sm_10, map_f64_to_f32
	// compiled with /home/archit/Soft/cuda/open64/lib//be
	// nvopencc 4.0 built on 2011-05-12

	//-----------------------------------------------------------
	// Compiling /tmp/tmpxft_000032e1_00000000-7_needle.cpp3.i (/tmp/ccBI#.RPtWPW)
	//-----------------------------------------------------------

	//-----------------------------------------------------------
	// Options:
	//-----------------------------------------------------------
	//  Target:ptx, ISA:sm_10, Endian:little, Pointer Size:64
	//  -O3	(Optimization level)
	//  -g0	(Debug level)
	//  -m2	(Report advisories)
	//-----------------------------------------------------------

	.file	1	"<command-line>"
	.file	2	"/tmp/tmpxft_000032e1_00000000-6_needle.cudafe2.gpu"
	.file	3	"/usr/lib/gcc/x86_64-linux-gnu/4.4.7/include/stddef.h"
	.file	4	"/home/archit/Soft/cuda/include/crt/device_runtime.h"
	.file	5	"/home/archit/Soft/cuda/include/host_defines.h"
	.file	6	"/home/archit/Soft/cuda/include/builtin_types.h"
	.file	7	"/home/archit/Soft/cuda/include/device_types.h"
	.file	8	"/home/archit/Soft/cuda/include/driver_types.h"
	.file	9	"/home/archit/Soft/cuda/include/surface_types.h"
	.file	10	"/home/archit/Soft/cuda/include/texture_types.h"
	.file	11	"/home/archit/Soft/cuda/include/vector_types.h"
	.file	12	"/home/archit/Soft/cuda/include/device_launch_parameters.h"
	.file	13	"/home/archit/Soft/cuda/include/crt/storage_class.h"
	.file	14	"/usr/include/x86_64-linux-gnu/bits/types.h"
	.file	15	"/usr/include/time.h"
	.file	16	"needle_kernel.cu"
	.file	17	"/home/archit/Soft/cuda/include/common_functions.h"
	.file	18	"/home/archit/Soft/cuda/include/math_functions.h"
	.file	19	"/home/archit/Soft/cuda/include/math_constants.h"
	.file	20	"/home/archit/Soft/cuda/include/device_functions.h"
	.file	21	"/home/archit/Soft/cuda/include/sm_11_atomic_functions.h"
	.file	22	"/home/archit/Soft/cuda/include/sm_12_atomic_functions.h"
	.file	23	"/home/archit/Soft/cuda/include/sm_13_double_functions.h"
	.file	24	"/home/archit/Soft/cuda/include/sm_20_atomic_functions.h"
	.file	25	"/home/archit/Soft/cuda/include/sm_20_intrinsics.h"
	.file	26	"/home/archit/Soft/cuda/include/surface_functions.h"
	.file	27	"/home/archit/Soft/cuda/include/texture_fetch_functions.h"
	.file	28	"/home/archit/Soft/cuda/include/math_functions_dbl_ptx1.h"


	.entry _Z20needle_cuda_shared_1PiS_iiii (
		.param .u64 __cudaparm__Z20needle_cuda_shared_1PiS_iiii_referrence,
		.param .u64 __cudaparm__Z20needle_cuda_shared_1PiS_iiii_matrix_cuda,
		.param .s32 __cudaparm__Z20needle_cuda_shared_1PiS_iiii_cols,
		.param .s32 __cudaparm__Z20needle_cuda_shared_1PiS_iiii_penalty,
		.param .s32 __cudaparm__Z20needle_cuda_shared_1PiS_iiii_i,
		.param .s32 __cudaparm__Z20needle_cuda_shared_1PiS_iiii_block_width)
	{
	.reg .u32 %r<109>;
	.reg .u64 %rd<104>;
	.reg .pred %p<11>;
	.shared .align 4 .b8 __cuda___cuda_local_var_37482_31_non_const_temp32[1156];
	.shared .align 4 .b8 __cuda___cuda_local_var_37483_31_non_const_ref1188[1024];
	.loc	16	32	0
$LDWbegin__Z20needle_cuda_shared_1PiS_iiii:
	mov.u64 	%rd1, __cuda___cuda_local_var_37482_31_non_const_temp32;
	cvt.s32.u16 	%r1, %ctaid.x;
	ld.param.s32 	%r2, [__cudaparm__Z20needle_cuda_shared_1PiS_iiii_i];
	sub.s32 	%r3, %r2, %r1;
	cvt.s32.u16 	%r4, %tid.x;
	cvt.s64.s32 	%rd2, %r4;
	sub.s32 	%r5, %r3, 1;
	ld.param.s32 	%r6, [__cudaparm__Z20needle_cuda_shared_1PiS_iiii_cols];
	mul.lo.s32 	%r7, %r5, %r6;
	mul.wide.s32 	%rd3, %r4, 68;
	add.u64 	%rd4, %rd1, %rd3;
	add.s32 	%r8, %r7, %r1;
	mul.lo.s32 	%r9, %r8, 16;
	ld.param.u64 	%rd5, [__cudaparm__Z20needle_cuda_shared_1PiS_iiii_matrix_cuda];
	mov.u32 	%r10, 0;
	setp.ne.s32 	%p1, %r4, %r10;
	@%p1 bra 	$Lt_0_9730;
	.loc	16	49	0
	cvt.s64.s32 	%rd6, %r9;
	mul.wide.s32 	%rd7, %r9, 4;
	.loc	16	32	0
	ld.param.u64 	%rd5, [__cudaparm__Z20needle_cuda_shared_1PiS_iiii_matrix_cuda];
	.loc	16	49	0
	add.u64 	%rd8, %rd5, %rd7;
	ld.global.s32 	%r11, [%rd8+0];
	st.shared.s32 	[%rd4+0], %r11;
$Lt_0_9730:
	mov.u64 	%rd9, __cuda___cuda_local_var_37483_31_non_const_ref1188;
	.loc	16	53	0
	mul.lo.u64 	%rd10, %rd2, 4;
	add.u64 	%rd11, %rd10, %rd9;
	add.s32 	%r12, %r9, %r4;
	.loc	16	32	0
	ld.param.s32 	%r6, [__cudaparm__Z20needle_cuda_shared_1PiS_iiii_cols];
	.loc	16	53	0
	add.s32 	%r13, %r12, %r6;
	cvt.s64.s32 	%rd12, %r13;
	mul.wide.s32 	%rd13, %r13, 4;
	ld.param.u64 	%rd14, [__cudaparm__Z20needle_cuda_shared_1PiS_iiii_referrence];
	add.u64 	%rd15, %rd13, %rd14;
	ld.global.s32 	%r14, [%rd15+4];
	st.shared.s32 	[%rd11+0], %r14;
	add.s32 	%r15, %r13, %r6;
	cvt.s64.s32 	%rd16, %r15;
	mul.wide.s32 	%rd17, %r15, 4;
	add.u64 	%rd18, %rd17, %rd14;
	ld.global.s32 	%r16, [%rd18+4];
	st.shared.s32 	[%rd11+64], %r16;
	mul.lo.s32 	%r17, %r6, 2;
	add.s32 	%r18, %r13, %r17;
	cvt.s64.s32 	%rd19, %r18;
	mul.wide.s32 	%rd20, %r18, 4;
	add.u64 	%rd21, %rd20, %rd14;
	ld.global.s32 	%r19, [%rd21+4];
	st.shared.s32 	[%rd11+128], %r19;
	mul.lo.s32 	%r20, %r6, 3;
	add.s32 	%r21, %r13, %r20;
	cvt.s64.s32 	%rd22, %r21;
	mul.wide.s32 	%rd23, %r21, 4;
	add.u64 	%rd24, %rd23, %rd14;
	ld.global.s32 	%r22, [%rd24+4];
	st.shared.s32 	[%rd11+192], %r22;
	mul.lo.s32 	%r23, %r6, 4;
	add.s32 	%r24, %r13, %r23;
	cvt.s64.s32 	%rd25, %r24;
	mul.wide.s32 	%rd26, %r24, 4;
	add.u64 	%rd27, %rd26, %rd14;
	ld.global.s32 	%r25, [%rd27+4];
	st.shared.s32 	[%rd11+256], %r25;
	mul.lo.s32 	%r26, %r6, 5;
	add.s32 	%r27, %r13, %r26;
	cvt.s64.s32 	%rd28, %r27;
	mul.wide.s32 	%rd29, %r27, 4;
	add.u64 	%rd30, %rd29, %rd14;
	ld.global.s32 	%r28, [%rd30+4];
	st.shared.s32 	[%rd11+320], %r28;
	mul.lo.s32 	%r29, %r6, 6;
	add.s32 	%r30, %r13, %r29;
	cvt.s64.s32 	%rd31, %r30;
	mul.wide.s32 	%rd32, %r30, 4;
	add.u64 	%rd33, %rd32, %rd14;
	ld.global.s32 	%r31, [%rd33+4];
	st.shared.s32 	[%rd11+384], %r31;
	mul.lo.s32 	%r32, %r6, 7;
	add.s32 	%r33, %r13, %r32;
	cvt.s64.s32 	%rd34, %r33;
	mul.wide.s32 	%rd35, %r33, 4;
	add.u64 	%rd36, %rd35, %rd14;
	ld.global.s32 	%r34, [%rd36+4];
	st.shared.s32 	[%rd11+448], %r34;
	mul.lo.s32 	%r35, %r6, 8;
	add.s32 	%r36, %r13, %r35;
	cvt.s64.s32 	%rd37, %r36;
	mul.wide.s32 	%rd38, %r36, 4;
	add.u64 	%rd39, %rd38, %rd14;
	ld.global.s32 	%r37, [%rd39+4];
	st.shared.s32 	[%rd11+512], %r37;
	mul.lo.s32 	%r38, %r6, 9;
	add.s32 	%r39, %r13, %r38;
	cvt.s64.s32 	%rd40, %r39;
	mul.wide.s32 	%rd41, %r39, 4;
	add.u64 	%rd42, %rd41, %rd14;
	ld.global.s32 	%r40, [%rd42+4];
	st.shared.s32 	[%rd11+576], %r40;
	mul.lo.s32 	%r41, %r6, 10;
	add.s32 	%r42, %r13, %r41;
	cvt.s64.s32 	%rd43, %r42;
	mul.wide.s32 	%rd44, %r42, 4;
	add.u64 	%rd45, %rd44, %rd14;
	ld.global.s32 	%r43, [%rd45+4];
	st.shared.s32 	[%rd11+640], %r43;
	mul.lo.s32 	%r44, %r6, 11;
	add.s32 	%r45, %r13, %r44;
	cvt.s64.s32 	%rd46, %r45;
	mul.wide.s32 	%rd47, %r45, 4;
	add.u64 	%rd48, %rd47, %rd14;
	ld.global.s32 	%r46, [%rd48+4];
	st.shared.s32 	[%rd11+704], %r46;
	mul.lo.s32 	%r47, %r6, 12;
	add.s32 	%r48, %r13, %r47;
	cvt.s64.s32 	%rd49, %r48;
	mul.wide.s32 	%rd50, %r48, 4;
	add.u64 	%rd51, %rd50, %rd14;
	ld.global.s32 	%r49, [%rd51+4];
	st.shared.s32 	[%rd11+768], %r49;
	mul.lo.s32 	%r50, %r6, 13;
	add.s32 	%r51, %r13, %r50;
	cvt.s64.s32 	%rd52, %r51;
	mul.wide.s32 	%rd53, %r51, 4;
	add.u64 	%rd54, %rd53, %rd14;
	ld.global.s32 	%r52, [%rd54+4];
	st.shared.s32 	[%rd11+832], %r52;
	mul.lo.s32 	%r53, %r6, 14;
	add.s32 	%r54, %r13, %r53;
	cvt.s64.s32 	%rd55, %r54;
	mul.wide.s32 	%rd56, %r54, 4;
	add.u64 	%rd57, %rd56, %rd14;
	ld.global.s32 	%r55, [%rd57+4];
	st.shared.s32 	[%rd11+896], %r55;
	mul.lo.s32 	%r56, %r6, 15;
	add.s32 	%r57, %r13, %r56;
	cvt.s64.s32 	%rd58, %r57;
	mul.wide.s32 	%rd59, %r57, 4;
	add.u64 	%rd60, %rd59, %rd14;
	ld.global.s32 	%r58, [%rd60+4];
	st.shared.s32 	[%rd11+960], %r58;
	.loc	16	55	0
	bar.sync 	0;
	.loc	16	57	0
	add.s32 	%r59, %r9, %r6;
	mul.lo.s32 	%r60, %r6, %r4;
	add.s32 	%r61, %r59, %r60;
	cvt.s64.s32 	%rd61, %r61;
	mul.wide.s32 	%rd62, %r61, 4;
	add.u64 	%rd63, %rd5, %rd62;
	ld.global.s32 	%r62, [%rd63+0];
	st.shared.s32 	[%rd4+68], %r62;
	.loc	16	59	0
	bar.sync 	0;
	.loc	16	61	0
	add.u64 	%rd64, %rd10, %rd1;
	cvt.s64.s32 	%rd65, %r12;
	mul.wide.s32 	%rd66, %r12, 4;
	add.u64 	%rd67, %rd5, %rd66;
	ld.global.s32 	%r63, [%rd67+4];
	st.shared.s32 	[%rd64+4], %r63;
	.loc	16	63	0
	bar.sync 	0;
	mov.s32 	%r64, 0;
$Lt_0_10754:
 //<loop> Loop body line 63, nesting depth: 1, iterations: 16
	setp.lt.s32 	%p2, %r64, %r4;
	@%p2 bra 	$Lt_0_11010;
	.loc	16	73	0
	sub.s32 	%r65, %r64, %r4;
	cvt.s64.s32 	%rd68, %r65;
	mul.wide.s32 	%rd69, %r65, 17;
	add.u64 	%rd70, %rd2, %rd69;
	mul.lo.u64 	%rd71, %rd70, 4;
	add.u64 	%rd72, %rd1, %rd71;
	ld.shared.s32 	%r66, [%rd72+0];
	mul.wide.s32 	%rd73, %r65, 16;
	add.u64 	%rd74, %rd2, %rd73;
	mul.lo.u64 	%rd75, %rd74, 4;
	add.u64 	%rd76, %rd9, %rd75;
	ld.shared.s32 	%r67, [%rd76+0];
	add.s32 	%r68, %r66, %r67;
	ld.param.s32 	%r69, [__cudaparm__Z20needle_cuda_shared_1PiS_iiii_penalty];
	ld.shared.s32 	%r70, [%rd72+68];
	sub.s32 	%r71, %r70, %r69;
	ld.shared.s32 	%r72, [%rd72+4];
	sub.s32 	%r73, %r72, %r69;
	setp.le.s32 	%p3, %r68, %r71;
	selp.s32 	%r74, %r71, %r68, %p3;
	setp.le.s32 	%p4, %r74, %r73;
	selp.s32 	%r75, %r73, %r74, %p4;
	st.shared.s32 	[%rd72+72], %r75;
$Lt_0_11010:
	.loc	16	81	0
	bar.sync 	0;
	add.s32 	%r64, %r64, 1;
	mov.u32 	%r76, 16;
	setp.ne.s32 	%p5, %r64, %r76;
	@%p5 bra 	$Lt_0_10754;
	mov.s32 	%r77, 14;
$Lt_0_12290:
 //<loop> Loop body line 81, nesting depth: 1, iterations: 15
	setp.lt.s32 	%p6, %r77, %r4;
	@%p6 bra 	$Lt_0_12546;
	.loc	16	92	0
	sub.s32 	%r78, %r4, %r77;
	cvt.s64.s32 	%rd77, %r78;
	mov.s32 	%r79, 16;
	sub.s32 	%r80, %r79, %r4;
	cvt.s64.s32 	%rd78, %r80;
	mul.wide.s32 	%rd79, %r80, 17;
	add.u64 	%rd80, %rd77, %rd79;
	mul.lo.u64 	%rd81, %rd80, 4;
	add.u64 	%rd82, %rd1, %rd81;
	ld.shared.s32 	%r81, [%rd82+-8];
	mul.wide.s32 	%rd83, %r80, 16;
	add.u64 	%rd84, %rd77, %rd83;
	mul.lo.u64 	%rd85, %rd84, 4;
	add.u64 	%rd86, %rd9, %rd85;
	ld.shared.s32 	%r82, [%rd86+-4];
	add.s32 	%r83, %r81, %r82;
	ld.param.s32 	%r84, [__cudaparm__Z20needle_cuda_shared_1PiS_iiii_penalty];
	ld.shared.s32 	%r85, [%rd82+60];
	sub.s32 	%r86, %r85, %r84;
	ld.shared.s32 	%r87, [%rd82+-4];
	sub.s32 	%r88, %r87, %r84;
	setp.le.s32 	%p7, %r83, %r86;
	selp.s32 	%r89, %r86, %r83, %p7;
	setp.le.s32 	%p8, %r89, %r88;
	selp.s32 	%r90, %r88, %r89, %p8;
	st.shared.s32 	[%rd82+64], %r90;
$Lt_0_12546:
	.loc	16	98	0
	bar.sync 	0;
	sub.s32 	%r77, %r77, 1;
	mov.u32 	%r91, -1;
	setp.ne.s32 	%p9, %r77, %r91;
	@%p9 bra 	$Lt_0_12290;
	.loc	16	102	0
	ld.shared.s32 	%r92, [%rd64+72];
	add.u64 	%rd87, %rd13, %rd5;
	st.global.s32 	[%rd87+4], %r92;
	ld.shared.s32 	%r93, [%rd64+140];
	add.u64 	%rd88, %rd17, %rd5;
	st.global.s32 	[%rd88+4], %r93;
	ld.shared.s32 	%r94, [%rd64+208];
	add.u64 	%rd89, %rd20, %rd5;
	st.global.s32 	[%rd89+4], %r94;
	ld.shared.s32 	%r95, [%rd64+276];
	add.u64 	%rd90, %rd23, %rd5;
	st.global.s32 	[%rd90+4], %r95;
	ld.shared.s32 	%r96, [%rd64+344];
	add.u64 	%rd91, %rd26, %rd5;
	st.global.s32 	[%rd91+4], %r96;
	ld.shared.s32 	%r97, [%rd64+412];
	add.u64 	%rd92, %rd29, %rd5;
	st.global.s32 	[%rd92+4], %r97;
	ld.shared.s32 	%r98, [%rd64+480];
	add.u64 	%rd93, %rd32, %rd5;
	st.global.s32 	[%rd93+4], %r98;
	ld.shared.s32 	%r99, [%rd64+548];
	add.u64 	%rd94, %rd35, %rd5;
	st.global.s32 	[%rd94+4], %r99;
	ld.shared.s32 	%r100, [%rd64+616];
	add.u64 	%rd95, %rd38, %rd5;
	st.global.s32 	[%rd95+4], %r100;
	ld.shared.s32 	%r101, [%rd64+684];
	add.u64 	%rd96, %rd41, %rd5;
	st.global.s32 	[%rd96+4], %r101;
	ld.shared.s32 	%r102, [%rd64+752];
	add.u64 	%rd97, %rd44, %rd5;
	st.global.s32 	[%rd97+4], %r102;
	ld.shared.s32 	%r103, [%rd64+820];
	add.u64 	%rd98, %rd47, %rd5;
	st.global.s32 	[%rd98+4], %r103;
	ld.shared.s32 	%r104, [%rd64+888];
	add.u64 	%rd99, %rd50, %rd5;
	st.global.s32 	[%rd99+4], %r104;
	ld.shared.s32 	%r105, [%rd64+956];
	add.u64 	%rd100, %rd53, %rd5;
	st.global.s32 	[%rd100+4], %r105;
	ld.shared.s32 	%r106, [%rd64+1024];
	add.u64 	%rd101, %rd56, %rd5;
	st.global.s32 	[%rd101+4], %r106;
	ld.shared.s32 	%r107, [%rd64+1092];
	add.u64 	%rd102, %rd59, %rd5;
	st.global.s32 	[%rd102+4], %r107;
	.loc	16	104	0
	exit;
$LDWend__Z20needle_cuda_shared_1PiS_iiii:
	} // _Z20needle_cuda_shared_1PiS_iiii

	.entry _Z20needle_cuda_shared_2PiS_iiii (
		.param .u64 __cudaparm__Z20needle_cuda_shared_2PiS_iiii_referrence,
		.param .u64 __cudaparm__Z20needle_cuda_shared_2PiS_iiii_matrix_cuda,
		.param .s32 __cudaparm__Z20needle_cuda_shared_2PiS_iiii_cols,
		.param .s32 __cudaparm__Z20needle_cuda_shared_2PiS_iiii_penalty,
		.param .s32 __cudaparm__Z20needle_cuda_shared_2PiS_iiii_i,
		.param .s32 __cudaparm__Z20needle_cuda_shared_2PiS_iiii_block_width)
	{
	.reg .u32 %r<112>;
	.reg .u64 %rd<104>;
	.reg .pred %p<11>;
	.shared .align 4 .b8 __cuda___cuda_local_var_37566_31_non_const_ref2248[1024];
	.shared .align 4 .b8 __cuda___cuda_local_var_37565_31_non_const_temp3272[1156];
	.loc	16	114	0
$LDWbegin__Z20needle_cuda_shared_2PiS_iiii:
	mov.u64 	%rd1, __cuda___cuda_local_var_37566_31_non_const_ref2248;
	.loc	16	132	0
	cvt.s32.u16 	%r1, %ctaid.x;
	ld.param.s32 	%r2, [__cudaparm__Z20needle_cuda_shared_2PiS_iiii_block_width];
	sub.s32 	%r3, %r2, %r1;
	add.s32 	%r4, %r1, %r2;
	cvt.s32.u16 	%r5, %tid.x;
	cvt.s64.s32 	%rd2, %r5;
	sub.s32 	%r6, %r3, 1;
	ld.param.s32 	%r7, [__cudaparm__Z20needle_cuda_shared_2PiS_iiii_i];
	sub.s32 	%r8, %r4, %r7;
	mul.wide.s32 	%rd3, %r5, 4;
	ld.param.s32 	%r9, [__cudaparm__Z20needle_cuda_shared_2PiS_iiii_cols];
	mul.lo.s32 	%r10, %r6, %r9;
	add.u64 	%rd4, %rd3, %rd1;
	add.s32 	%r11, %r8, %r10;
	mul.lo.s32 	%r12, %r11, 16;
	add.s32 	%r13, %r12, %r5;
	add.s32 	%r14, %r13, %r9;
	cvt.s64.s32 	%rd5, %r14;
	mul.wide.s32 	%rd6, %r14, 4;
	ld.param.u64 	%rd7, [__cudaparm__Z20needle_cuda_shared_2PiS_iiii_referrence];
	add.u64 	%rd8, %rd6, %rd7;
	ld.global.s32 	%r15, [%rd8+4];
	st.shared.s32 	[%rd4+0], %r15;
	add.s32 	%r16, %r14, %r9;
	cvt.s64.s32 	%rd9, %r16;
	mul.wide.s32 	%rd10, %r16, 4;
	add.u64 	%rd11, %rd10, %rd7;
	ld.global.s32 	%r17, [%rd11+4];
	st.shared.s32 	[%rd4+64], %r17;
	mul.lo.s32 	%r18, %r9, 2;
	add.s32 	%r19, %r14, %r18;
	cvt.s64.s32 	%rd12, %r19;
	mul.wide.s32 	%rd13, %r19, 4;
	add.u64 	%rd14, %rd13, %rd7;
	ld.global.s32 	%r20, [%rd14+4];
	st.shared.s32 	[%rd4+128], %r20;
	mul.lo.s32 	%r21, %r9, 3;
	add.s32 	%r22, %r14, %r21;
	cvt.s64.s32 	%rd15, %r22;
	mul.wide.s32 	%rd16, %r22, 4;
	add.u64 	%rd17, %rd16, %rd7;
	ld.global.s32 	%r23, [%rd17+4];
	st.shared.s32 	[%rd4+192], %r23;
	mul.lo.s32 	%r24, %r9, 4;
	add.s32 	%r25, %r14, %r24;
	cvt.s64.s32 	%rd18, %r25;
	mul.wide.s32 	%rd19, %r25, 4;
	add.u64 	%rd20, %rd19, %rd7;
	ld.global.s32 	%r26, [%rd20+4];
	st.shared.s32 	[%rd4+256], %r26;
	mul.lo.s32 	%r27, %r9, 5;
	add.s32 	%r28, %r14, %r27;
	cvt.s64.s32 	%rd21, %r28;
	mul.wide.s32 	%rd22, %r28, 4;
	add.u64 	%rd23, %rd22, %rd7;
	ld.global.s32 	%r29, [%rd23+4];
	st.shared.s32 	[%rd4+320], %r29;
	mul.lo.s32 	%r30, %r9, 6;
	add.s32 	%r31, %r14, %r30;
	cvt.s64.s32 	%rd24, %r31;
	mul.wide.s32 	%rd25, %r31, 4;
	add.u64 	%rd26, %rd25, %rd7;
	ld.global.s32 	%r32, [%rd26+4];
	st.shared.s32 	[%rd4+384], %r32;
	mul.lo.s32 	%r33, %r9, 7;
	add.s32 	%r34, %r14, %r33;
	cvt.s64.s32 	%rd27, %r34;
	mul.wide.s32 	%rd28, %r34, 4;
	add.u64 	%rd29, %rd28, %rd7;
	ld.global.s32 	%r35, [%rd29+4];
	st.shared.s32 	[%rd4+448], %r35;
	mul.lo.s32 	%r36, %r9, 8;
	add.s32 	%r37, %r14, %r36;
	cvt.s64.s32 	%rd30, %r37;
	mul.wide.s32 	%rd31, %r37, 4;
	add.u64 	%rd32, %rd31, %rd7;
	ld.global.s32 	%r38, [%rd32+4];
	st.shared.s32 	[%rd4+512], %r38;
	mul.lo.s32 	%r39, %r9, 9;
	add.s32 	%r40, %r14, %r39;
	cvt.s64.s32 	%rd33, %r40;
	mul.wide.s32 	%rd34, %r40, 4;
	add.u64 	%rd35, %rd34, %rd7;
	ld.global.s32 	%r41, [%rd35+4];
	st.shared.s32 	[%rd4+576], %r41;
	mul.lo.s32 	%r42, %r9, 10;
	add.s32 	%r43, %r14, %r42;
	cvt.s64.s32 	%rd36, %r43;
	mul.wide.s32 	%rd37, %r43, 4;
	add.u64 	%rd38, %rd37, %rd7;
	ld.global.s32 	%r44, [%rd38+4];
	st.shared.s32 	[%rd4+640], %r44;
	mul.lo.s32 	%r45, %r9, 11;
	add.s32 	%r46, %r14, %r45;
	cvt.s64.s32 	%rd39, %r46;
	mul.wide.s32 	%rd40, %r46, 4;
	add.u64 	%rd41, %rd40, %rd7;
	ld.global.s32 	%r47, [%rd41+4];
	st.shared.s32 	[%rd4+704], %r47;
	mul.lo.s32 	%r48, %r9, 12;
	add.s32 	%r49, %r14, %r48;
	cvt.s64.s32 	%rd42, %r49;
	mul.wide.s32 	%rd43, %r49, 4;
	add.u64 	%rd44, %rd43, %rd7;
	ld.global.s32 	%r50, [%rd44+4];
	st.shared.s32 	[%rd4+768], %r50;
	mul.lo.s32 	%r51, %r9, 13;
	add.s32 	%r52, %r14, %r51;
	cvt.s64.s32 	%rd45, %r52;
	mul.wide.s32 	%rd46, %r52, 4;
	add.u64 	%rd47, %rd46, %rd7;
	ld.global.s32 	%r53, [%rd47+4];
	st.shared.s32 	[%rd4+832], %r53;
	mul.lo.s32 	%r54, %r9, 14;
	add.s32 	%r55, %r14, %r54;
	cvt.s64.s32 	%rd48, %r55;
	mul.wide.s32 	%rd49, %r55, 4;
	add.u64 	%rd50, %rd49, %rd7;
	ld.global.s32 	%r56, [%rd50+4];
	st.shared.s32 	[%rd4+896], %r56;
	mul.lo.s32 	%r57, %r9, 15;
	add.s32 	%r58, %r14, %r57;
	cvt.s64.s32 	%rd51, %r58;
	mul.wide.s32 	%rd52, %r58, 4;
	add.u64 	%rd53, %rd52, %rd7;
	ld.global.s32 	%r59, [%rd53+4];
	st.shared.s32 	[%rd4+960], %r59;
	.loc	16	134	0
	bar.sync 	0;
	mov.u64 	%rd54, __cuda___cuda_local_var_37565_31_non_const_temp3272;
	mul.wide.s32 	%rd55, %r5, 68;
	add.u64 	%rd56, %rd54, %rd55;
	ld.param.u64 	%rd57, [__cudaparm__Z20needle_cuda_shared_2PiS_iiii_matrix_cuda];
	mov.u32 	%r60, 0;
	setp.ne.s32 	%p1, %r5, %r60;
	@%p1 bra 	$Lt_1_9730;
	.loc	16	137	0
	cvt.s64.s32 	%rd58, %r12;
	mul.wide.s32 	%rd59, %r12, 4;
	.loc	16	134	0
	ld.param.u64 	%rd57, [__cudaparm__Z20needle_cuda_shared_2PiS_iiii_matrix_cuda];
	.loc	16	137	0
	add.u64 	%rd60, %rd57, %rd59;
	ld.global.s32 	%r61, [%rd60+0];
	st.shared.s32 	[%rd56+0], %r61;
$Lt_1_9730:
	.loc	16	140	0
	add.s32 	%r62, %r12, %r9;
	mul.lo.s32 	%r63, %r9, %r5;
	add.s32 	%r64, %r62, %r63;
	cvt.s64.s32 	%rd61, %r64;
	mul.wide.s32 	%rd62, %r64, 4;
	.loc	16	134	0
	ld.param.u64 	%rd57, [__cudaparm__Z20needle_cuda_shared_2PiS_iiii_matrix_cuda];
	.loc	16	140	0
	add.u64 	%rd63, %rd57, %rd62;
	ld.global.s32 	%r65, [%rd63+0];
	st.shared.s32 	[%rd56+68], %r65;
	.loc	16	142	0
	bar.sync 	0;
	.loc	16	144	0
	add.u64 	%rd64, %rd3, %rd54;
	cvt.s64.s32 	%rd65, %r13;
	mul.wide.s32 	%rd66, %r13, 4;
	add.u64 	%rd67, %rd57, %rd66;
	ld.global.s32 	%r66, [%rd67+4];
	st.shared.s32 	[%rd64+4], %r66;
	.loc	16	146	0
	bar.sync 	0;
	mov.s32 	%r67, 0;
$Lt_1_10754:
 //<loop> Loop body line 146, nesting depth: 1, iterations: 16
	setp.lt.s32 	%p2, %r67, %r5;
	@%p2 bra 	$Lt_1_11010;
	.loc	16	156	0
	sub.s32 	%r68, %r67, %r5;
	cvt.s64.s32 	%rd68, %r68;
	mul.wide.s32 	%rd69, %r68, 17;
	add.u64 	%rd70, %rd2, %rd69;
	mul.lo.u64 	%rd71, %rd70, 4;
	add.u64 	%rd72, %rd54, %rd71;
	ld.shared.s32 	%r69, [%rd72+0];
	mul.wide.s32 	%rd73, %r68, 16;
	add.u64 	%rd74, %rd2, %rd73;
	mul.lo.u64 	%rd75, %rd74, 4;
	add.u64 	%rd76, %rd1, %rd75;
	ld.shared.s32 	%r70, [%rd76+0];
	add.s32 	%r71, %r69, %r70;
	ld.param.s32 	%r72, [__cudaparm__Z20needle_cuda_shared_2PiS_iiii_penalty];
	ld.shared.s32 	%r73, [%rd72+68];
	sub.s32 	%r74, %r73, %r72;
	ld.shared.s32 	%r75, [%rd72+4];
	sub.s32 	%r76, %r75, %r72;
	setp.le.s32 	%p3, %r71, %r74;
	selp.s32 	%r77, %r74, %r71, %p3;
	setp.le.s32 	%p4, %r77, %r76;
	selp.s32 	%r78, %r76, %r77, %p4;
	st.shared.s32 	[%rd72+72], %r78;
$Lt_1_11010:
	.loc	16	162	0
	bar.sync 	0;
	add.s32 	%r67, %r67, 1;
	mov.u32 	%r79, 16;
	setp.ne.s32 	%p5, %r67, %r79;
	@%p5 bra 	$Lt_1_10754;
	mov.s32 	%r80, 14;
$Lt_1_12290:
 //<loop> Loop body line 162, nesting depth: 1, iterations: 15
	setp.lt.s32 	%p6, %r80, %r5;
	@%p6 bra 	$Lt_1_12546;
	.loc	16	174	0
	sub.s32 	%r81, %r5, %r80;
	cvt.s64.s32 	%rd77, %r81;
	mov.s32 	%r82, 16;
	sub.s32 	%r83, %r82, %r5;
	cvt.s64.s32 	%rd78, %r83;
	mul.wide.s32 	%rd79, %r83, 17;
	add.u64 	%rd80, %rd77, %rd79;
	mul.lo.u64 	%rd81, %rd80, 4;
	add.u64 	%rd82, %rd54, %rd81;
	ld.shared.s32 	%r84, [%rd82+-8];
	mul.wide.s32 	%rd83, %r83, 16;
	add.u64 	%rd84, %rd77, %rd83;
	mul.lo.u64 	%rd85, %rd84, 4;
	add.u64 	%rd86, %rd1, %rd85;
	ld.shared.s32 	%r85, [%rd86+-4];
	add.s32 	%r86, %r84, %r85;
	ld.param.s32 	%r87, [__cudaparm__Z20needle_cuda_shared_2PiS_iiii_penalty];
	ld.shared.s32 	%r88, [%rd82+60];
	sub.s32 	%r89, %r88, %r87;
	ld.shared.s32 	%r90, [%rd82+-4];
	sub.s32 	%r91, %r90, %r87;
	setp.le.s32 	%p7, %r86, %r89;
	selp.s32 	%r92, %r89, %r86, %p7;
	setp.le.s32 	%p8, %r92, %r91;
	selp.s32 	%r93, %r91, %r92, %p8;
	st.shared.s32 	[%rd82+64], %r93;
$Lt_1_12546:
	.loc	16	181	0
	bar.sync 	0;
	sub.s32 	%r80, %r80, 1;
	mov.u32 	%r94, -1;
	setp.ne.s32 	%p9, %r80, %r94;
	@%p9 bra 	$Lt_1_12290;
	.loc	16	186	0
	ld.shared.s32 	%r95, [%rd64+72];
	add.u64 	%rd87, %rd6, %rd57;
	st.global.s32 	[%rd87+4], %r95;
	ld.shared.s32 	%r96, [%rd64+140];
	add.u64 	%rd88, %rd10, %rd57;
	st.global.s32 	[%rd88+4], %r96;
	ld.shared.s32 	%r97, [%rd64+208];
	add.u64 	%rd89, %rd13, %rd57;
	st.global.s32 	[%rd89+4], %r97;
	ld.shared.s32 	%r98, [%rd64+276];
	add.u64 	%rd90, %rd16, %rd57;
	st.global.s32 	[%rd90+4], %r98;
	ld.shared.s32 	%r99, [%rd64+344];
	add.u64 	%rd91, %rd19, %rd57;
	st.global.s32 	[%rd91+4], %r99;
	ld.shared.s32 	%r100, [%rd64+412];
	add.u64 	%rd92, %rd22, %rd57;
	st.global.s32 	[%rd92+4], %r100;
	ld.shared.s32 	%r101, [%rd64+480];
	add.u64 	%rd93, %rd25, %rd57;
	st.global.s32 	[%rd93+4], %r101;
	ld.shared.s32 	%r102, [%rd64+548];
	add.u64 	%rd94, %rd28, %rd57;
	st.global.s32 	[%rd94+4], %r102;
	ld.shared.s32 	%r103, [%rd64+616];
	add.u64 	%rd95, %rd31, %rd57;
	st.global.s32 	[%rd95+4], %r103;
	ld.shared.s32 	%r104, [%rd64+684];
	add.u64 	%rd96, %rd34, %rd57;
	st.global.s32 	[%rd96+4], %r104;
	ld.shared.s32 	%r105, [%rd64+752];
	add.u64 	%rd97, %rd37, %rd57;
	st.global.s32 	[%rd97+4], %r105;
	ld.shared.s32 	%r106, [%rd64+820];
	add.u64 	%rd98, %rd40, %rd57;
	st.global.s32 	[%rd98+4], %r106;
	ld.shared.s32 	%r107, [%rd64+888];
	add.u64 	%rd99, %rd43, %rd57;
	st.global.s32 	[%rd99+4], %r107;
	ld.shared.s32 	%r108, [%rd64+956];
	add.u64 	%rd100, %rd46, %rd57;
	st.global.s32 	[%rd100+4], %r108;
	ld.shared.s32 	%r109, [%rd64+1024];
	add.u64 	%rd101, %rd49, %rd57;
	st.global.s32 	[%rd101+4], %r109;
	ld.shared.s32 	%r110, [%rd64+1092];
	add.u64 	%rd102, %rd52, %rd57;
	st.global.s32 	[%rd102+4], %r110;
	.loc	16	188	0
	exit;
$LDWend__Z20needle_cuda_shared_2PiS_iiii:
	} // _Z20needle_cuda_shared_2PiS_iiii




// ===== COMPILED SASS (sm_100) =====

	.target	sm_100

	.elftype	@"ET_EXEC"


//--------------------- .note.nv.tkinfo           --------------------------
	.section	.note.nv.tkinfo,"",@"SHT_NOTE"
	.sectionflags	@"SHF_NOTE_NV_TKINFO"
	.tkinfo
        /*0018*/ 	.word	0x00000002
        /*0030*/ 	.string	""
        /*0030*/ 	.string	"ptxas"
        /*0030*/ 	.string	"Cuda compilation tools, release 13.0, V13.0.88"
        /*0030*/ 	.string	"Build cuda_13.0.r13.0/compiler.36424714_0"
        /*0030*/ 	.string	"-arch sm_100 "



//--------------------- .note.nv.cuinfo           --------------------------
	.section	.note.nv.cuinfo,"",@"SHT_NOTE"
	.sectionflags	@"SHF_NOTE_NV_CUINFO"
        /*0018*/ 	.short	0x0002
        /*001a*/ 	.short	0x000a
        /*001c*/ 	.short	0x0082
	.zero		2


//--------------------- .nv.info                  --------------------------
	.section	.nv.info,"",@"SHT_CUDA_INFO"
	.align	4


	//----- nvinfo : EIATTR_REGCOUNT
	.align		4
        /*0000*/ 	.byte	0x04, 0x2f
        /*0002*/ 	.short	(.L_1 - .L_0)
	.align		4
.L_0:
        /*0004*/ 	.word	index@(_Z20needle_cuda_shared_1PiS_iiii)
        /*0008*/ 	.word	0x00000028


	//----- nvinfo : EIATTR_FRAME_SIZE
	.align		4
.L_1:
        /*000c*/ 	.byte	0x04, 0x11
        /*000e*/ 	.short	(.L_3 - .L_2)
	.align		4
.L_2:
        /*0010*/ 	.word	index@(_Z20needle_cuda_shared_1PiS_iiii)
        /*0014*/ 	.word	0x00000000


	//----- nvinfo : EIATTR_REGCOUNT
	.align		4
.L_3:
        /*0018*/ 	.byte	0x04, 0x2f
        /*001a*/ 	.short	(.L_5 - .L_4)
	.align		4
.L_4:
        /*001c*/ 	.word	index@(_Z20needle_cuda_shared_2PiS_iiii)
        /*0020*/ 	.word	0x00000020


	//----- nvinfo : EIATTR_FRAME_SIZE
	.align		4
.L_5:
        /*0024*/ 	.byte	0x04, 0x11
        /*0026*/ 	.short	(.L_7 - .L_6)
	.align		4
.L_6:
        /*0028*/ 	.word	index@(_Z20needle_cuda_shared_2PiS_iiii)
        /*002c*/ 	.word	0x00000000


	//----- nvinfo : EIATTR_MIN_STACK_SIZE
	.align		4
.L_7:
        /*0030*/ 	.byte	0x04, 0x12
        /*0032*/ 	.short	(.L_9 - .L_8)
	.align		4
.L_8:
        /*0034*/ 	.word	index@(_Z20needle_cuda_shared_2PiS_iiii)
        /*0038*/ 	.word	0x00000000


	//----- nvinfo : EIATTR_MIN_STACK_SIZE
	.align		4
.L_9:
        /*003c*/ 	.byte	0x04, 0x12
        /*003e*/ 	.short	(.L_11 - .L_10)
	.align		4
.L_10:
        /*0040*/ 	.word	index@(_Z20needle_cuda_shared_1PiS_iiii)
        /*0044*/ 	.word	0x00000000
.L_11:


//--------------------- .nv.compat                --------------------------
	.section	.nv.compat,"",@"SHT_CUDA_COMPAT_INFO"
	.align	4
        /*0000*/ 	.byte	0x02, 0x09, 0x00, 0x00, 0x02, 0x02, 0x01, 0x00, 0x02, 0x05, 0x05, 0x00, 0x03, 0x07, 0x01, 0x01
        /*0010*/ 	.byte	0x02, 0x03, 0x00, 0x00, 0x02, 0x06, 0x01, 0x00, 0x04, 0x0b, 0x08, 0x00, 0x09, 0x00, 0x00, 0x00
        /*0020*/ 	.byte	0x00, 0x00, 0x00, 0x00


//--------------------- .nv.info._Z20needle_cuda_shared_2PiS_iiii --------------------------
	.section	.nv.info._Z20needle_cuda_shared_2PiS_iiii,"",@"SHT_CUDA_INFO"
	.sectionflags	@""
	.align	4


	//----- nvinfo : EIATTR_CUDA_API_VERSION
	.align		4
        /*0000*/ 	.byte	0x04, 0x37
        /*0002*/ 	.short	(.L_13 - .L_12)
.L_12:
        /*0004*/ 	.word	0x00000082


	//----- nvinfo : EIATTR_KPARAM_INFO
	.align		4
.L_13:
        /*0008*/ 	.byte	0x04, 0x17
        /*000a*/ 	.short	(.L_15 - .L_14)
.L_14:
        /*000c*/ 	.word	0x00000000
        /*0010*/ 	.short	0x0005
        /*0012*/ 	.short	0x001c
        /*0014*/ 	.byte	0x00, 0xf0, 0x11, 0x00


	//----- nvinfo : EIATTR_KPARAM_INFO
	.align		4
.L_15:
        /*0018*/ 	.byte	0x04, 0x17
        /*001a*/ 	.short	(.L_17 - .L_16)
.L_16:
        /*001c*/ 	.word	0x00000000
        /*0020*/ 	.short	0x0004
        /*0022*/ 	.short	0x0018
        /*0024*/ 	.byte	0x00, 0xf0, 0x11, 0x00


	//----- nvinfo : EIATTR_KPARAM_INFO
	.align		4
.L_17:
        /*0028*/ 	.byte	0x04, 0x17
        /*002a*/ 	.short	(.L_19 - .L_18)
.L_18:
        /*002c*/ 	.word	0x00000000
        /*0030*/ 	.short	0x0003
        /*0032*/ 	.short	0x0014
        /*0034*/ 	.byte	0x00, 0xf0, 0x11, 0x00


	//----- nvinfo : EIATTR_KPARAM_INFO
	.align		4
.L_19:
        /*0038*/ 	.byte	0x04, 0x17
        /*003a*/ 	.short	(.L_21 - .L_20)
.L_20:
        /*003c*/ 	.word	0x00000000
        /*0040*/ 	.short	0x0002
        /*0042*/ 	.short	0x0010
        /*0044*/ 	.byte	0x00, 0xf0, 0x11, 0x00


	//----- nvinfo : EIATTR_KPARAM_INFO
	.align		4
.L_21:
        /*0048*/ 	.byte	0x04, 0x17
        /*004a*/ 	.short	(.L_23 - .L_22)
.L_22:
        /*004c*/ 	.word	0x00000000
        /*0050*/ 	.short	0x0001
        /*0052*/ 	.short	0x0008
        /*0054*/ 	.byte	0x00, 0xf0, 0x21, 0x00


	//----- nvinfo : EIATTR_KPARAM_INFO
	.align		4
.L_23:
        /*0058*/ 	.byte	0x04, 0x17
        /*005a*/ 	.short	(.L_25 - .L_24)
.L_24:
        /*005c*/ 	.word	0x00000000
        /*0060*/ 	.short	0x0000
        /*0062*/ 	.short	0x0000
        /*0064*/ 	.byte	0x00, 0xf0, 0x21, 0x00


	//----- nvinfo : EIATTR_SPARSE_MMA_MASK
	.align		4
.L_25:
        /*0068*/ 	.byte	0x03, 0x50
        /*006a*/ 	.short	0x0000


	//----- nvinfo : EIATTR_MAXREG_COUNT
	.align		4
        /*006c*/ 	.byte	0x03, 0x1b
        /*006e*/ 	.short	0x00ff


	//----- nvinfo : EIATTR_NUM_BARRIERS
	.align		4
        /*0070*/ 	.byte	0x02, 0x4c
        /*0072*/ 	.byte	0x01
	.zero		1


	//----- nvinfo : EIATTR_MERCURY_ISA_VERSION
	.align		4
        /*0074*/ 	.byte	0x03, 0x5f
        /*0076*/ 	.short	0x0101


	//----- nvinfo : EIATTR_VRC_CTA_INIT_COUNT
	.align		4
        /*0078*/ 	.byte	0x02, 0x4a
	.zero		1
	.zero		1


	//----- nvinfo : EIATTR_EXIT_INSTR_OFFSETS
	.align		4
        /*007c*/ 	.byte	0x04, 0x1c
        /*007e*/ 	.short	(.L_27 - .L_26)


	//   ....[0]....
.L_26:
        /*0080*/ 	.word	0x00002f40


	//----- nvinfo : EIATTR_CRS_STACK_SIZE
	.align		4
.L_27:
        /*0084*/ 	.byte	0x04, 0x1e
        /*0086*/ 	.short	(.L_29 - .L_28)
.L_28:
        /*0088*/ 	.word	0x00000000


	//----- nvinfo : EIATTR_CBANK_PARAM_SIZE
	.align		4
.L_29:
        /*008c*/ 	.byte	0x03, 0x19
        /*008e*/ 	.short	0x0020


	//----- nvinfo : EIATTR_PARAM_CBANK
	.align		4
        /*0090*/ 	.byte	0x04, 0x0a
        /*0092*/ 	.short	(.L_31 - .L_30)
	.align		4
.L_30:
        /*0094*/ 	.word	index@(.nv.constant0._Z20needle_cuda_shared_2PiS_iiii)
        /*0098*/ 	.short	0x0380
        /*009a*/ 	.short	0x0020


	//----- nvinfo : EIATTR_SW_WAR
	.align		4
.L_31:
        /*009c*/ 	.byte	0x04, 0x36
        /*009e*/ 	.short	(.L_33 - .L_32)
.L_32:
        /*00a0*/ 	.word	0x00000008
.L_33:


//--------------------- .nv.info._Z20needle_cuda_shared_1PiS_iiii --------------------------
	.section	.nv.info._Z20needle_cuda_shared_1PiS_iiii,"",@"SHT_CUDA_INFO"
	.sectionflags	@""
	.align	4


	//----- nvinfo : EIATTR_CUDA_API_VERSION
	.align		4
        /*0000*/ 	.byte	0x04, 0x37
        /*0002*/ 	.short	(.L_35 - .L_34)
.L_34:
        /*0004*/ 	.word	0x00000082


	//----- nvinfo : EIATTR_KPARAM_INFO
	.align		4
.L_35:
        /*0008*/ 	.byte	0x04, 0x17
        /*000a*/ 	.short	(.L_37 - .L_36)
.L_36:
        /*000c*/ 	.word	0x00000000
        /*0010*/ 	.short	0x0005
        /*0012*/ 	.short	0x001c
        /*0014*/ 	.byte	0x00, 0xf0, 0x11, 0x00


	//----- nvinfo : EIATTR_KPARAM_INFO
	.align		4
.L_37:
        /*0018*/ 	.byte	0x04, 0x17
        /*001a*/ 	.short	(.L_39 - .L_38)
.L_38:
        /*001c*/ 	.word	0x00000000
        /*0020*/ 	.short	0x0004
        /*0022*/ 	.short	0x0018
        /*0024*/ 	.byte	0x00, 0xf0, 0x11, 0x00


	//----- nvinfo : EIATTR_KPARAM_INFO
	.align		4
.L_39:
        /*0028*/ 	.byte	0x04, 0x17
        /*002a*/ 	.short	(.L_41 - .L_40)
.L_40:
        /*002c*/ 	.word	0x00000000
        /*0030*/ 	.short	0x0003
        /*0032*/ 	.short	0x0014
        /*0034*/ 	.byte	0x00, 0xf0, 0x11, 0x00


	//----- nvinfo : EIATTR_KPARAM_INFO
	.align		4
.L_41:
        /*0038*/ 	.byte	0x04, 0x17
        /*003a*/ 	.short	(.L_43 - .L_42)
.L_42:
        /*003c*/ 	.word	0x00000000
        /*0040*/ 	.short	0x0002
        /*0042*/ 	.short	0x0010
        /*0044*/ 	.byte	0x00, 0xf0, 0x11, 0x00


	//----- nvinfo : EIATTR_KPARAM_INFO
	.align		4
.L_43:
        /*0048*/ 	.byte	0x04, 0x17
        /*004a*/ 	.short	(.L_45 - .L_44)
.L_44:
        /*004c*/ 	.word	0x00000000
        /*0050*/ 	.short	0x0001
        /*0052*/ 	.short	0x0008
        /*0054*/ 	.byte	0x00, 0xf0, 0x21, 0x00


	//----- nvinfo : EIATTR_KPARAM_INFO
	.align		4
.L_45:
        /*0058*/ 	.byte	0x04, 0x17
        /*005a*/ 	.short	(.L_47 - .L_46)
.L_46:
        /*005c*/ 	.word	0x00000000
        /*0060*/ 	.short	0x0000
        /*0062*/ 	.short	0x0000
        /*0064*/ 	.byte	0x00, 0xf0, 0x21, 0x00


	//----- nvinfo : EIATTR_SPARSE_MMA_MASK
	.align		4
.L_47:
        /*0068*/ 	.byte	0x03, 0x50
        /*006a*/ 	.short	0x0000


	//----- nvinfo : EIATTR_MAXREG_COUNT
	.align		4
        /*006c*/ 	.byte	0x03, 0x1b
        /*006e*/ 	.short	0x00ff


	//----- nvinfo : EIATTR_NUM_BARRIERS
	.align		4
        /*0070*/ 	.byte	0x02, 0x4c
        /*0072*/ 	.byte	0x01
	.zero		1


	//----- nvinfo : EIATTR_MERCURY_ISA_VERSION
	.align		4
        /*0074*/ 	.byte	0x03, 0x5f
        /*0076*/ 	.short	0x0101


	//----- nvinfo : EIATTR_VRC_CTA_INIT_COUNT
	.align		4
        /*0078*/ 	.byte	0x02, 0x4a
	.zero		1
	.zero		1


	//----- nvinfo : EIATTR_EXIT_INSTR_OFFSETS
	.align		4
        /*007c*/ 	.byte	0x04, 0x1c
        /*007e*/ 	.short	(.L_49 - .L_48)


	//   ....[0]....
.L_48:
        /*0080*/ 	.word	0x00002f30


	//----- nvinfo : EIATTR_CRS_STACK_SIZE
	.align		4
.L_49:
        /*0084*/ 	.byte	0x04, 0x1e
        /*0086*/ 	.short	(.L_51 - .L_50)
.L_50:
        /*0088*/ 	.word	0x00000000


	//----- nvinfo : EIATTR_CBANK_PARAM_SIZE
	.align		4
.L_51:
        /*008c*/ 	.byte	0x03, 0x19
        /*008e*/ 	.short	0x0020


	//----- nvinfo : EIATTR_PARAM_CBANK
	.align		4
        /*0090*/ 	.byte	0x04, 0x0a
        /*0092*/ 	.short	(.L_53 - .L_52)
	.align		4
.L_52:
        /*0094*/ 	.word	index@(.nv.constant0._Z20needle_cuda_shared_1PiS_iiii)
        /*0098*/ 	.short	0x0380
        /*009a*/ 	.short	0x0020


	//----- nvinfo : EIATTR_SW_WAR
	.align		4
.L_53:
        /*009c*/ 	.byte	0x04, 0x36
        /*009e*/ 	.short	(.L_55 - .L_54)
.L_54:
        /*00a0*/ 	.word	0x00000008
.L_55:


//--------------------- .nv.callgraph             --------------------------
	.section	.nv.callgraph,"",@"SHT_CUDA_CALLGRAPH"
	.align	4
	.sectionentsize	8
	.align		4
        /*0000*/ 	.word	0x00000000
	.align		4
        /*0004*/ 	.word	0xffffffff
	.align		4
        /*0008*/ 	.word	0x00000000
	.align		4
        /*000c*/ 	.word	0xfffffffe
	.align		4
        /*0010*/ 	.word	0x00000000
	.align		4
        /*0014*/ 	.word	0xfffffffd
	.align		4
        /*0018*/ 	.word	0x00000000
	.align		4
        /*001c*/ 	.word	0xfffffffc


//--------------------- .text._Z20needle_cuda_shared_2PiS_iiii --------------------------
	.section	.text._Z20needle_cuda_shared_2PiS_iiii,"ax",@progbits
	.align	128
.text._Z20needle_cuda_shared_2PiS_iiii:
        .type           _Z20needle_cuda_shared_2PiS_iiii,@function
        .size           _Z20needle_cuda_shared_2PiS_iiii,(.L_x_126 - _Z20needle_cuda_shared_2PiS_iiii)
        .other          _Z20needle_cuda_shared_2PiS_iiii,@"STO_CUDA_ENTRY STV_DEFAULT"
_Z20needle_cuda_shared_2PiS_iiii:
[----:B------:R-:W-:Y:S01]  /*0000*/  LDC R1, c[0x0][0x37c] ;  /* 0x0000df00ff017b82 */ /* 0x000fe20000000800 */
[----:B------:R-:W0:Y:S07]  /*0010*/  S2R R0, SR_CTAID.X ;  /* 0x0000000000007919 */ /* 0x000e2e0000002500 */
[----:B------:R-:W1:Y:S01]  /*0020*/  LDC.64 R2, c[0x0][0x398] ;  /* 0x0000e600ff027b82 */ /* 0x000e620000000a00 */
[----:B------:R-:W2:Y:S01]  /*0030*/  LDCU.64 UR4, c[0x0][0x358] ;  /* 0x00006b00ff0477ac */ /* 0x000ea20008000a00 */
[----:B------:R-:W3:Y:S06]  /*0040*/  S2R R4, SR_TID.X ;  /* 0x0000000000047919 */ /* 0x000eec0000002100 */
[----:B------:R-:W4:Y:S08]  /*0050*/  LDC R22, c[0x0][0x390] ;  /* 0x0000e400ff167b82 */ /* 0x000f300000000800 */
[----:B------:R-:W5:Y:S01]  /*0060*/  LDC.64 R14, c[0x0][0x380] ;  /* 0x0000e000ff0e7b82 */ /* 0x000f620000000a00 */
[----:B0-----:R-:W-:-:S04]  /*0070*/  LOP3.LUT R0, R0, 0xffff, RZ, 0xc0, !PT ;  /* 0x0000ffff00007812 */ /* 0x001fc800078ec0ff */
[--C-:B-1----:R-:W-:Y:S02]  /*0080*/  IADD3 R2, PT, PT, -R2, R0, R3.reuse ;  /* 0x0000000002027210 */ /* 0x102fe40007ffe103 */
[----:B------:R-:W-:Y:S02]  /*0090*/  IADD3 R3, PT, PT, -R0, -0x1, R3 ;  /* 0xffffffff00037810 */ /* 0x000fe40007ffe103 */
[----:B---3--:R-:W-:-:S03]  /*00a0*/  LOP3.LUT R0, R4, 0xffff, RZ, 0xc0, !PT ;  /* 0x0000ffff04007812 */ /* 0x008fc600078ec0ff */
[----:B----4-:R-:W-:-:S04]  /*00b0*/  IMAD R2, R3, R22, R2 ;  /* 0x0000001603027224 */ /* 0x010fc800078e0202 */
[----:B------:R-:W-:-:S04]  /*00c0*/  IMAD.SHL.U32 R18, R2, 0x10, RZ ;  /* 0x0000001002127824 */ /* 0x000fc800078e00ff */
[----:B------:R-:W-:-:S04]  /*00d0*/  IMAD.IADD R20, R0, 0x1, R18 ;  /* 0x0000000100147824 */ /* 0x000fc800078e0212 */
[----:B------:R-:W-:-:S04]  /*00e0*/  IMAD.IADD R2, R20, 0x1, R22 ;  /* 0x0000000114027824 */ /* 0x000fc800078e0216 */
[--C-:B------:R-:W-:Y:S01]  /*00f0*/  IMAD R5, R22, 0x3, R2.reuse ;  /* 0x0000000316057824 */ /* 0x100fe200078e0202 */
[----:B------:R-:W-:Y:S01]  /*0100*/  IADD3 R3, PT, PT, R2, R22, RZ ;  /* 0x0000001602037210 */ /* 0x000fe20007ffe0ff */
[----:B------:R-:W-:Y:S02]  /*0110*/  IMAD R8, R22, 0x6, R2 ;  /* 0x0000000616087824 */ /* 0x000fe400078e0202 */
[----:B-----5:R-:W-:-:S04]  /*0120*/  IMAD.WIDE R16, R5, 0x4, R14 ;  /* 0x0000000405107825 */ /* 0x020fc800078e020e */
[----:B------:R-:W-:Y:S01]  /*0130*/  IMAD R6, R22, 0x4, R2 ;  /* 0x0000000416067824 */ /* 0x000fe200078e0202 */
[----:B--2---:R0:W2:Y:S01]  /*0140*/  LDG.E R23, desc[UR4][R16.64+0x4] ;  /* 0x0000040410177981 */ /* 0x0040a2000c1e1900 */
[----:B------:R-:W-:-:S04]  /*0150*/  IMAD.WIDE R10, R3, 0x4, R14 ;  /* 0x00000004030a7825 */ /* 0x000fc800078e020e */
[----:B------:R-:W-:Y:S02]  /*0160*/  IMAD.WIDE R24, R6, 0x4, R14 ;  /* 0x0000000406187825 */ /* 0x000fe400078e020e */
[----:B------:R-:W3:Y:S02]  /*0170*/  LDG.E R10, desc[UR4][R10.64+0x4] ;  /* 0x000004040a0a7981 */ /* 0x000ee4000c1e1900 */
[----:B------:R-:W-:Y:S02]  /*0180*/  IMAD R4, R22, 0x2, R2 ;  /* 0x0000000216047824 */ /* 0x000fe400078e0202 */
[----:B0-----:R-:W-:Y:S01]  /*0190*/  IMAD.WIDE R16, R8, 0x4, R14 ;  /* 0x0000000408107825 */ /* 0x001fe200078e020e */
[----:B------:R0:W4:Y:S03]  /*01a0*/  LDG.E R19, desc[UR4][R24.64+0x4] ;  /* 0x0000040418137981 */ /* 0x000126000c1e1900 */
[C-C-:B------:R-:W-:Y:S01]  /*01b0*/  IMAD R7, R22.reuse, 0x5, R2.reuse ;  /* 0x0000000516077824 */ /* 0x140fe200078e0202 */
[----:B------:R-:W5:Y:S01]  /*01c0*/  LDG.E R21, desc[UR4][R16.64+0x4] ;  /* 0x0000040410157981 */ /* 0x000f62000c1e1900 */
[----:B------:R-:W-:-:S02]  /*01d0*/  IMAD R9, R22, 0x7, R2 ;  /* 0x0000000716097824 */ /* 0x000fc400078e0202 */
[----:B------:R-:W-:-:S04]  /*01e0*/  IMAD.WIDE R26, R2, 0x4, R14 ;  /* 0x00000004021a7825 */ /* 0x000fc800078e020e */
[--C-:B------:R-:W-:Y:S02]  /*01f0*/  IMAD.WIDE R28, R4, 0x4, R14.reuse ;  /* 0x00000004041c7825 */ /* 0x100fe400078e020e */
[----:B------:R-:W5:Y:S02]  /*0200*/  LDG.E R26, desc[UR4][R26.64+0x4] ;  /* 0x000004041a1a7981 */ /* 0x000f64000c1e1900 */
[--C-:B------:R-:W-:Y:S02]  /*0210*/  IMAD.WIDE R12, R7, 0x4, R14.reuse ;  /* 0x00000004070c7825 */ /* 0x100fe400078e020e */
[----:B------:R-:W5:Y:S02]  /*0220*/  LDG.E R29, desc[UR4][R28.64+0x4] ;  /* 0x000004041c1d7981 */ /* 0x000f64000c1e1900 */
[----:B0-----:R-:W-:Y:S02]  /*0230*/  IMAD.WIDE R24, R9, 0x4, R14 ;  /* 0x0000000409187825 */ /* 0x001fe400078e020e */
[----:B------:R0:W5:Y:S04]  /*0240*/  LDG.E R27, desc[UR4][R12.64+0x4] ;  /* 0x000004040c1b7981 */ /* 0x000168000c1e1900 */
[----:B------:R-:W5:Y:S01]  /*0250*/  LDG.E R24, desc[UR4][R24.64+0x4] ;  /* 0x0000040418187981 */ /* 0x000f62000c1e1900 */
[----:B0-----:R-:W0:Y:S01]  /*0260*/  S2R R13, SR_CgaCtaId ;  /* 0x00000000000d7919 */ /* 0x001e220000008800 */
[----:B------:R-:W-:-:S05]  /*0270*/  MOV R11, 0x400 ;  /* 0x00000400000b7802 */ /* 0x000fca0000000f00 */
[----:B------:R-:W-:Y:S01]  /*0280*/  VIADD R28, R11, 0x400 ;  /* 0x000004000b1c7836 */ /* 0x000fe20000000000 */
[----:B0-----:R-:W-:-:S04]  /*0290*/  LEA R11, R13, R11, 0x18 ;  /* 0x0000000b0d0b7211 */ /* 0x001fc800078ec0ff */
[----:B------:R-:W-:Y:S02]  /*02a0*/  LEA R12, R0, R11, 0x2 ;  /* 0x0000000b000c7211 */ /* 0x000fe400078e10ff */
[----:B------:R-:W-:-:S03]  /*02b0*/  LEA R13, R13, R28, 0x18 ;  /* 0x0000001c0d0d7211 */ /* 0x000fc600078ec0ff */
[----:B--2---:R-:W-:Y:S04]  /*02c0*/  STS [R12+0xc0], R23 ;  /* 0x0000c0170c007388 */ /* 0x004fe80000000800 */
[----:B---3--:R0:W-:Y:S04]  /*02d0*/  STS [R12+0x40], R10 ;  /* 0x0000400a0c007388 */ /* 0x0081e80000000800 */
[----:B----4-:R1:W-:Y:S04]  /*02e0*/  STS [R12+0x100], R19 ;  /* 0x000100130c007388 */ /* 0x0103e80000000800 */
[----:B-----5:R2:W-:Y:S01]  /*02f0*/  STS [R12+0x180], R21 ;  /* 0x000180150c007388 */ /* 0x0205e20000000800 */
[----:B0-----:R-:W-:-:S02]  /*0300*/  IMAD R10, R22, 0x8, R2 ;  /* 0x00000008160a7824 */ /* 0x001fc400078e0202 */
[C-C-:B------:R-:W-:Y:S02]  /*0310*/  IMAD R23, R22.reuse, 0xb, R2.reuse ;  /* 0x0000000b16177824 */ /* 0x140fe400078e0202 */
[C-C-:B-1----:R-:W-:Y:S02]  /*0320*/  IMAD R19, R22.reuse, 0x9, R2.reuse ;  /* 0x0000000916137824 */ /* 0x142fe400078e0202 */
[----:B--2---:R-:W-:Y:S01]  /*0330*/  IMAD R21, R22, 0xa, R2 ;  /* 0x0000000a16157824 */ /* 0x004fe200078e0202 */
[----:B------:R-:W-:Y:S03]  /*0340*/  STS [R12], R26 ;  /* 0x0000001a0c007388 */ /* 0x000fe60000000800 */
[--C-:B------:R-:W-:Y:S01]  /*0350*/  IMAD.WIDE R16, R21, 0x4, R14.reuse ;  /* 0x0000000415107825 */ /* 0x100fe200078e020e */
[----:B------:R0:W-:Y:S04]  /*0360*/  STS [R12+0x80], R29 ;  /* 0x0000801d0c007388 */ /* 0x0001e80000000800 */
[----:B------:R1:W-:Y:S04]  /*0370*/  STS [R12+0x140], R27 ;  /* 0x0001401b0c007388 */ /* 0x0003e80000000800 */
[----:B------:R2:W-:Y:S01]  /*0380*/  STS [R12+0x1c0], R24 ;  /* 0x0001c0180c007388 */ /* 0x0005e20000000800 */
[----:B0-----:R-:W-:-:S04]  /*0390*/  IMAD.WIDE R28, R10, 0x4, R14 ;  /* 0x000000040a1c7825 */ /* 0x001fc800078e020e */
[--C-:B-1----:R-:W-:Y:S01]  /*03a0*/  IMAD.WIDE R26, R19, 0x4, R14.reuse ;  /* 0x00000004131a7825 */ /* 0x102fe200078e020e */
[----:B------:R-:W3:Y:S04]  /*03b0*/  LDG.E R25, desc[UR4][R28.64+0x4] ;  /* 0x000004041c197981 */ /* 0x000ee8000c1e1900 */
[----:B--2---:R0:W2:Y:S04]  /*03c0*/  LDG.E R24, desc[UR4][R16.64+0x4] ;  /* 0x0000040410187981 */ /* 0x0040a8000c1e1900 */
[----:B------:R-:W4:Y:S01]  /*03d0*/  LDG.E R26, desc[UR4][R26.64+0x4] ;  /* 0x000004041a1a7981 */ /* 0x000f22000c1e1900 */
[----:B0-----:R-:W-:-:S05]  /*03e0*/  IMAD.WIDE R16, R23, 0x4, R14 ;  /* 0x0000000417107825 */ /* 0x001fca00078e020e */
[----:B------:R-:W5:Y:S04]  /*03f0*/  LDG.E R27, desc[UR4][R16.64+0x4] ;  /* 0x00000404101b7981 */ /* 0x000f68000c1e1900 */
[----:B---3--:R0:W-:Y:S02]  /*0400*/  STS [R12+0x200], R25 ;  /* 0x000200190c007388 */ /* 0x0081e40000000800 */
[----:B0-----:R-:W-:-:S04]  /*0410*/  IMAD R25, R22, 0xc, R2 ;  /* 0x0000000c16197824 */ /* 0x001fc800078e0202 */
[----:B------:R-:W-:Y:S01]  /*0420*/  IMAD.WIDE R28, R25, 0x4, R14 ;  /* 0x00000004191c7825 */ /* 0x000fe200078e020e */
[----:B-----5:R0:W-:Y:S04]  /*0430*/  STS [R12+0x2c0], R27 ;  /* 0x0002c01b0c007388 */ /* 0x0201e80000000800 */
[----:B----4-:R1:W-:Y:S04]  /*0440*/  STS [R12+0x240], R26 ;  /* 0x0002401a0c007388 */ /* 0x0103e80000000800 */
[----:B------:R3:W4:Y:S01]  /*0450*/  LDG.E R28, desc[UR4][R28.64+0x4] ;  /* 0x000004041c1c7981 */ /* 0x000722000c1e1900 */
[----:B0-----:R-:W-:-:S04]  /*0460*/  IMAD R27, R22, 0xd, R2 ;  /* 0x0000000d161b7824 */ /* 0x001fc800078e0202 */
[----:B------:R-:W-:-:S05]  /*0470*/  IMAD.WIDE R16, R27, 0x4, R14 ;  /* 0x000000041b107825 */ /* 0x000fca00078e020e */
[----:B-1----:R0:W5:Y:S01]  /*0480*/  LDG.E R26, desc[UR4][R16.64+0x4] ;  /* 0x00000404101a7981 */ /* 0x002162000c1e1900 */
[----:B---3--:R-:W-:-:S03]  /*0490*/  IMAD R29, R22, 0xe, R2 ;  /* 0x0000000e161d7824 */ /* 0x008fc600078e0202 */
[----:B--2---:R1:W-:Y:S01]  /*04a0*/  STS [R12+0x280], R24 ;  /* 0x000280180c007388 */ /* 0x0043e20000000800 */
[----:B0-----:R-:W-:-:S04]  /*04b0*/  IMAD.WIDE R16, R29, 0x4, R14 ;  /* 0x000000041d107825 */ /* 0x001fc800078e020e */
[----:B-1----:R-:W-:-:S04]  /*04c0*/  IMAD R24, R22, 0xf, R2 ;  /* 0x0000000f16187824 */ /* 0x002fc800078e0202 */
[----:B------:R-:W-:Y:S01]  /*04d0*/  IMAD.WIDE R14, R24, 0x4, R14 ;  /* 0x00000004180e7825 */ /* 0x000fe200078e020e */
[----:B----4-:R0:W-:Y:S04]  /*04e0*/  STS [R12+0x300], R28 ;  /* 0x0003001c0c007388 */ /* 0x0101e80000000800 */
[----:B0-----:R0:W2:Y:S04]  /*04f0*/  LDG.E R28, desc[UR4][R14.64+0x4] ;  /* 0x000004040e1c7981 */ /* 0x0010a8000c1e1900 */
[----:B-----5:R1:W-:Y:S01]  /*0500*/  STS [R12+0x340], R26 ;  /* 0x0003401a0c007388 */ /* 0x0203e20000000800 */
[----:B0-----:R-:W0:Y:S03]  /*0510*/  LDC.64 R14, c[0x0][0x388] ;  /* 0x0000e200ff0e7b82 */ /* 0x001e260000000a00 */
[----:B-1----:R1:W3:Y:S01]  /*0520*/  LDG.E R26, desc[UR4][R16.64+0x4] ;  /* 0x00000404101a7981 */ /* 0x0022e2000c1e1900 */
[----:B------:R-:W-:Y:S01]  /*0530*/  ISETP.NE.AND P0, PT, R0, RZ, PT ;  /* 0x000000ff0000720c */ /* 0x000fe20003f05270 */
[----:B-1----:R-:W-:-:S04]  /*0540*/  IMAD.IADD R17, R18, 0x1, R22 ;  /* 0x0000000112117824 */ /* 0x002fc800078e0216 */
[----:B------:R-:W-:-:S08]  /*0550*/  IMAD R22, R0, R22, R17 ;  /* 0x0000001600167224 */ /* 0x000fd000078e0211 */
[--C-:B0-----:R-:W-:Y:S01]  /*0560*/  @!P0 IMAD.WIDE R16, R18, 0x4, R14.reuse ;  /* 0x0000000412108825 */ /* 0x101fe200078e020e */
[----:B--2---:R-:W-:Y:S04]  /*0570*/  STS [R12+0x3c0], R28 ;  /* 0x0003c01c0c007388 */ /* 0x004fe80000000800 */
[----:B---3--:R0:W-:Y:S01]  /*0580*/  STS [R12+0x380], R26 ;  /* 0x0003801a0c007388 */ /* 0x0081e20000000800 */
[----:B------:R-:W-:Y:S06]  /*0590*/  BAR.SYNC.DEFER_BLOCKING 0x0 ;  /* 0x0000000000007b1d */ /* 0x000fec0000010000 */
[----:B------:R1:W2:Y:S02]  /*05a0*/  @!P0 LDG.E R18, desc[UR4][R16.64] ;  /* 0x0000000410128981 */ /* 0x0002a4000c1e1900 */
[----:B-1----:R-:W-:-:S05]  /*05b0*/  IMAD.WIDE R16, R22, 0x4, R14 ;  /* 0x0000000416107825 */ /* 0x002fca00078e020e */
[----:B0-----:R0:W3:Y:S01]  /*05c0*/  LDG.E R26, desc[UR4][R16.64] ;  /* 0x00000004101a7981 */ /* 0x0010e2000c1e1900 */
[----:B------:R-:W-:Y:S02]  /*05d0*/  IMAD R22, R0, 0x44, R13 ;  /* 0x0000004400167824 */ /* 0x000fe400078e020d */
[----:B0-----:R-:W-:-:S03]  /*05e0*/  IMAD.WIDE R16, R20, 0x4, R14 ;  /* 0x0000000414107825 */ /* 0x001fc600078e020e */
[----:B--2---:R0:W-:Y:S04]  /*05f0*/  @!P0 STS [R22], R18 ;  /* 0x0000001216008388 */ /* 0x0041e80000000800 */
[----:B---3--:R-:W-:Y:S01]  /*0600*/  STS [R22+0x44], R26 ;  /* 0x0000441a16007388 */ /* 0x008fe20000000800 */
[----:B------:R-:W-:Y:S06]  /*0610*/  BAR.SYNC.DEFER_BLOCKING 0x0 ;  /* 0x0000000000007b1d */ /* 0x000fec0000010000 */
[----:B------:R1:W2:Y:S01]  /*0620*/  LDG.E R12, desc[UR4][R16.64+0x4] ;  /* 0x00000404100c7981 */ /* 0x0002a2000c1e1900 */
[----:B------:R-:W-:-:S02]  /*0630*/  ISETP.GT.AND P0, PT, R0, RZ, PT ;  /* 0x000000ff0000720c */ /* 0x000fc40003f04270 */
[C---:B0-----:R-:W-:Y:S02]  /*0640*/  LEA R18, R0.reuse, R13, 0x2 ;  /* 0x0000000d00127211 */ /* 0x041fe400078e10ff */
[C---:B------:R-:W-:Y:S02]  /*0650*/  ISETP.GT.AND P6, PT, R0.reuse, 0x1, PT ;  /* 0x000000010000780c */ /* 0x040fe40003fc4270 */
[C---:B------:R-:W-:Y:S02]  /*0660*/  ISETP.GT.AND P5, PT, R0.reuse, 0x2, PT ;  /* 0x000000020000780c */ /* 0x040fe40003fa4270 */
[C---:B------:R-:W-:Y:S02]  /*0670*/  ISETP.GT.AND P4, PT, R0.reuse, 0x3, PT ;  /* 0x000000030000780c */ /* 0x040fe40003f84270 */
[----:B------:R-:W-:Y:S01]  /*0680*/  ISETP.GT.AND P2, PT, R0, 0x5, PT ;  /* 0x000000050000780c */ /* 0x000fe20003f44270 */
[----:B------:R-:W-:Y:S01]  /*0690*/  BSSY.RECONVERGENT B0, `(.L_x_0) ;  /* 0x000001b000007945 */ /* 0x000fe20003800200 */
[----:B-1----:R-:W-:-:S02]  /*06a0*/  P2R R16, PR, RZ, 0x1 ;  /* 0x00000001ff107803 */ /* 0x002fc40000000000 */
[C---:B------:R-:W-:Y:S02]  /*06b0*/  ISETP.GT.AND P3, PT, R0.reuse, 0x4, PT ;  /* 0x000000040000780c */ /* 0x040fe40003f64270 */
[----:B------:R-:W-:Y:S02]  /*06c0*/  ISETP.GT.AND P1, PT, R0, 0x6, PT ;  /* 0x000000060000780c */ /* 0x000fe40003f24270 */
[----:B------:R-:W-:Y:S02]  /*06d0*/  P2R R16, PR, RZ, 0x40 ;  /* 0x00000040ff107803 */ /* 0x000fe40000000000 */
[----:B------:R-:W-:Y:S02]  /*06e0*/  P2R R16, PR, RZ, 0x20 ;  /* 0x00000020ff107803 */ /* 0x000fe40000000000 */
[----:B------:R-:W-:Y:S02]  /*06f0*/  P2R R16, PR, RZ, 0x10 ;  /* 0x00000010ff107803 */ /* 0x000fe40000000000 */
[----:B------:R-:W-:Y:S01]  /*0700*/  P2R R16, PR, RZ, 0x8 ;  /* 0x00000008ff107803 */ /* 0x000fe20000000000 */
[----:B--2---:R0:W-:Y:S02]  /*0710*/  STS [R18+0x4], R12 ;  /* 0x0000040c12007388 */ /* 0x0041e40000000800 */
[----:B0-----:R-:W-:-:S02]  /*0720*/  P2R R12, PR, RZ, 0x4 ;  /* 0x00000004ff0c7803 */ /* 0x001fc40000000000 */
[----:B------:R-:W-:Y:S01]  /*0730*/  P2R R12, PR, RZ, 0x2 ;  /* 0x00000002ff0c7803 */ /* 0x000fe20000000000 */
[----:B------:R-:W-:Y:S06]  /*0740*/  BAR.SYNC.DEFER_BLOCKING 0x0 ;  /* 0x0000000000007b1d */ /* 0x000fec0000010000 */
[----:B------:R-:W-:Y:S05]  /*0750*/  @P0 BRA `(.L_x_1) ;  /* 0x0000000000380947 */ /* 0x000fea0003800000 */
[--C-:B------:R-:W-:Y:S01]  /*0760*/  IMAD.MOV R17, RZ, RZ, -R0.reuse ;  /* 0x000000ffff117224 */ /* 0x100fe200078e0a00 */
[----:B------:R-:W0:Y:S03]  /*0770*/  LDCU UR6, c[0x0][0x394] ;  /* 0x00007280ff0677ac */ /* 0x000e260008000800 */
[C-C-:B------:R-:W-:Y:S02]  /*0780*/  IMAD R16, R17.reuse, 0x10, R0.reuse ;  /* 0x0000001011107824 */ /* 0x140fe400078e0200 */
[----:B------:R-:W-:-:S03]  /*0790*/  IMAD R12, R17, 0x11, R0 ;  /* 0x00000011110c7824 */ /* 0x000fc600078e0200 */
[----:B------:R-:W-:Y:S01]  /*07a0*/  LEA R22, R16, R11, 0x2 ;  /* 0x0000000b10167211 */ /* 0x000fe200078e10ff */
[----:B------:R-:W-:-:S04]  /*07b0*/  IMAD R12, R12, 0x4, R13 ;  /* 0x000000040c0c7824 */ /* 0x000fc800078e020d */
[----:B------:R-:W-:Y:S04]  /*07c0*/  LDS R17, [R22] ;  /* 0x0000000016117984 */ /* 0x000fe80000000800 */
[----:B------:R-:W1:Y:S04]  /*07d0*/  LDS R16, [R12] ;  /* 0x000000000c107984 */ /* 0x000e680000000800 */
[----:B------:R-:W0:Y:S01]  /*07e0*/  LDS R20, [R12+0x44] ;  /* 0x000044000c147984 */ /* 0x000e220000000800 */
[----:B-1----:R-:W-:-:S03]  /*07f0*/  IMAD.IADD R16, R16, 0x1, R17 ;  /* 0x0000000110107824 */ /* 0x002fc600078e0211 */
[----:B------:R-:W1:Y:S02]  /*0800*/  LDS R17, [R12+0x4] ;  /* 0x000004000c117984 */ /* 0x000e640000000800 */
[----:B0-----:R-:W-:-:S04]  /*0810*/  VIADDMNMX R16, R20, -UR6, R16, !PT ;  /* 0x8000000614107c46 */ /* 0x001fc8000f800110 */
[----:B-1----:R-:W-:-:S05]  /*0820*/  VIADDMNMX R17, R17, -UR6, R16, !PT ;  /* 0x8000000611117c46 */ /* 0x002fca000f800110 */
[----:B------:R0:W-:Y:S02]  /*0830*/  STS [R12+0x48], R17 ;  /* 0x000048110c007388 */ /* 0x0001e40000000800 */
.L_x_1:
[----:B------:R-:W-:Y:S05]  /*0840*/  BSYNC.RECONVERGENT B0 ;  /* 0x0000000000007941 */ /* 0x000fea0003800200 */
.L_x_0:
[----:B------:R-:W-:Y:S06]  /*0850*/  BAR.SYNC.DEFER_BLOCKING 0x0 ;  /* 0x0000000000007b1d */ /* 0x000fec0000010000 */
[----:B------:R-:W-:Y:S04]  /*0860*/  BSSY.RECONVERGENT B0, `(.L_x_2) ;  /* 0x0000010000007945 */ /* 0x000fe80003800200 */
[----:B------:R-:W-:Y:S05]  /*0870*/  @P6 BRA `(.L_x_3) ;  /* 0x0000000000386947 */ /* 0x000fea0003800000 */
[----:B0-----:R-:W-:Y:S01]  /*0880*/  IADD3 R17, PT, PT, -R0, 0x1, RZ ;  /* 0x0000000100117810 */ /* 0x001fe20007ffe1ff */
[----:B------:R-:W0:Y:S03]  /*0890*/  LDCU UR6, c[0x0][0x394] ;  /* 0x00007280ff0677ac */ /* 0x000e260008000800 */
[C---:B------:R-:W-:Y:S01]  /*08a0*/  LEA R16, R17.reuse, R0, 0x4 ;  /* 0x0000000011107211 */ /* 0x040fe200078e20ff */
[----:B------:R-:W-:-:S04]  /*08b0*/  IMAD R12, R17, 0x11, R0 ;  /* 0x00000011110c7824 */ /* 0x000fc800078e0200 */
[----:B------:R-:W-:Y:S02]  /*08c0*/  IMAD R22, R16, 0x4, R11 ;  /* 0x0000000410167824 */ /* 0x000fe400078e020b */
[----:B------:R-:W-:-:S03]  /*08d0*/  IMAD R12, R12, 0x4, R13 ;  /* 0x000000040c0c7824 */ /* 0x000fc600078e020d */
[----:B------:R-:W-:Y:S04]  /*08e0*/  LDS R17, [R22] ;  /* 0x0000000016117984 */ /* 0x000fe80000000800 */
[----:B------:R-:W1:Y:S04]  /*08f0*/  LDS R16, [R12] ;  /* 0x000000000c107984 */ /* 0x000e680000000800 */
[----:B------:R-:W0:Y:S01]  /*0900*/  LDS R20, [R12+0x44] ;  /* 0x000044000c147984 */ /* 0x000e220000000800 */
[----:B-1----:R-:W-:-:S03]  /*0910*/  IADD3 R16, PT, PT, R16, R17, RZ ;  /* 0x0000001110107210 */ /* 0x002fc60007ffe0ff */
[----:B------:R-:W1:Y:S01]  /*0920*/  LDS R17, [R12+0x4] ;  /* 0x000004000c117984 */ /* 0x000e620000000800 */
[----:B0-----:R-:W-:-:S04]  /*0930*/  VIADDMNMX R16, R20, -UR6, R16, !PT ;  /* 0x8000000614107c46 */ /* 0x001fc8000f800110 */
[----:B-1----:R-:W-:-:S05]  /*0940*/  VIADDMNMX R17, R17, -UR6, R16, !PT ;  /* 0x8000000611117c46 */ /* 0x002fca000f800110 */
[----:B------:R1:W-:Y:S02]  /*0950*/  STS [R12+0x48], R17 ;  /* 0x000048110c007388 */ /* 0x0003e40000000800 */
.L_x_3:
[----:B------:R-:W-:Y:S05]  /*0960*/  BSYNC.RECONVERGENT B0 ;  /* 0x0000000000007941 */ /* 0x000fea0003800200 */
.L_x_2:
[----:B------:R-:W-:Y:S06]  /*0970*/  BAR.SYNC.DEFER_BLOCKING 0x0 ;  /* 0x0000000000007b1d */ /* 0x000fec0000010000 */
[----:B------:R-:W-:Y:S04]  /*0980*/  BSSY.RECONVERGENT B0, `(.L_x_4) ;  /* 0x0000010000007945 */ /* 0x000fe80003800200 */
[----:B------:R-:W-:Y:S05]  /*0990*/  @P5 BRA `(.L_x_5) ;  /* 0x0000000000385947 */ /* 0x000fea0003800000 */
[----:B01----:R-:W-:Y:S01]  /*09a0*/  IADD3 R17, PT, PT, -R0, 0x2, RZ ;  /* 0x0000000200117810 */ /* 0x003fe20007ffe1ff */
[----:B------:R-:W0:Y:S04]  /*09b0*/  LDCU UR6, c[0x0][0x394] ;  /* 0x00007280ff0677ac */ /* 0x000e280008000800 */
        /* <DEDUP_REMOVED lines=12> */
.L_x_5:
[----:B------:R-:W-:Y:S05]  /*0a80*/  BSYNC.RECONVERGENT B0 ;  /* 0x0000000000007941 */ /* 0x000fea0003800200 */
.L_x_4:
[----:B------:R-:W-:Y:S06]  /*0a90*/  BAR.SYNC.DEFER_BLOCKING 0x0 ;  /* 0x0000000000007b1d */ /* 0x000fec0000010000 */
[----:B------:R-:W-:Y:S04]  /*0aa0*/  BSSY.RECONVERGENT B0, `(.L_x_6) ;  /* 0x0000010000007945 */ /* 0x000fe80003800200 */
[----:B------:R-:W-:Y:S05]  /*0ab0*/  @P4 BRA `(.L_x_7) ;  /* 0x0000000000384947 */ /* 0x000fea0003800000 */
[----:B012---:R-:W-:Y:S01]  /*0ac0*/  IADD3 R17, PT, PT, -R0, 0x3, RZ ;  /* 0x0000000300117810 */ /* 0x007fe20007ffe1ff */
        /* <DEDUP_REMOVED lines=13> */
.L_x_7:
[----:B------:R-:W-:Y:S05]  /*0ba0*/  BSYNC.RECONVERGENT B0 ;  /* 0x0000000000007941 */ /* 0x000fea0003800200 */
.L_x_6:
[----:B------:R-:W-:Y:S06]  /*0bb0*/  BAR.SYNC.DEFER_BLOCKING 0x0 ;  /* 0x0000000000007b1d */ /* 0x000fec0000010000 */
[----:B------:R-:W-:Y:S04]  /*0bc0*/  BSSY.RECONVERGENT B0, `(.L_x_8) ;  /* 0x0000010000007945 */ /* 0x000fe80003800200 */
[----:B------:R-:W-:Y:S05]  /*0bd0*/  @P3 BRA `(.L_x_9) ;  /* 0x0000000000383947 */ /* 0x000fea0003800000 */
[----:B0123--:R-:W-:Y:S01]  /*0be0*/  IADD3 R17, PT, PT, -R0, 0x4, RZ ;  /* 0x0000000400117810 */ /* 0x00ffe20007ffe1ff */
        /* <DEDUP_REMOVED lines=13> */
.L_x_9:
[----:B------:R-:W-:Y:S05]  /*0cc0*/  BSYNC.RECONVERGENT B0 ;  /* 0x0000000000007941 */ /* 0x000fea0003800200 */
.L_x_8:
[----:B------:R-:W-:Y:S06]  /*0cd0*/  BAR.SYNC.DEFER_BLOCKING 0x0 ;  /* 0x0000000000007b1d */ /* 0x000fec0000010000 */
[----:B------:R-:W-:Y:S04]  /*0ce0*/  BSSY.RECONVERGENT B0, `(.L_x_10) ;  /* 0x0000010000007945 */ /* 0x000fe80003800200 */
[----:B------:R-:W-:Y:S05]  /*0cf0*/  @P2 BRA `(.L_x_11) ;  /* 0x0000000000382947 */ /* 0x000fea0003800000 */
[----:B01234-:R-:W-:Y:S01]  /*0d00*/  IADD3 R17, PT, PT, -R0, 0x5, RZ ;  /* 0x0000000500117810 */ /* 0x01ffe20007ffe1ff */
        /* <DEDUP_REMOVED lines=13> */
.L_x_11:
[----:B------:R-:W-:Y:S05]  /*0de0*/  BSYNC.RECONVERGENT B0 ;  /* 0x0000000000007941 */ /* 0x000fea0003800200 */
.L_x_10:
        /* <DEDUP_REMOVED lines=17> */
.L_x_13:
[----:B------:R-:W-:Y:S05]  /*0f00*/  BSYNC.RECONVERGENT B0 ;  /* 0x0000000000007941 */ /* 0x000fea0003800200 */
.L_x_12:
[----:B------:R-:W-:Y:S01]  /*0f10*/  BAR.SYNC.DEFER_BLOCKING 0x0 ;  /* 0x0000000000007b1d */ /* 0x000fe20000010000 */
[----:B------:R-:W-:-:S04]  /*0f20*/  ISETP.GT.AND P0, PT, R0, 0x7, PT ;  /* 0x000000070000780c */ /* 0x000fc80003f04270 */
[----:B01234-:R-:W-:Y:S01]  /*0f30*/  P2R R12, PR, RZ, 0x1 ;  /* 0x00000001ff0c7803 */ /* 0x01ffe20000000000 */
[----:B------:R-:W-:Y:S08]  /*0f40*/  BSSY.RECONVERGENT B0, `(.L_x_14) ;  /* 0x0000010000007945 */ /* 0x000ff00003800200 */
[----:B------:R-:W-:Y:S05]  /*0f50*/  @P0 BRA `(.L_x_15) ;  /* 0x0000000000380947 */ /* 0x000fea0003800000 */
[----:B------:R-:W-:Y:S01]  /*0f60*/  IADD3 R17, PT, PT, -R0, 0x7, RZ ;  /* 0x0000000700117810 */ /* 0x000fe20007ffe1ff */
        /* <DEDUP_REMOVED lines=13> */
.L_x_15:
[----:B------:R-:W-:Y:S05]  /*1040*/  BSYNC.RECONVERGENT B0 ;  /* 0x0000000000007941 */ /* 0x000fea0003800200 */
.L_x_14:
[----:B------:R-:W-:Y:S01]  /*1050*/  BAR.SYNC.DEFER_BLOCKING 0x0 ;  /* 0x0000000000007b1d */ /* 0x000fe20000010000 */
[----:B------:R-:W-:-:S04]  /*1060*/  ISETP.GT.AND P0, PT, R0, 0x8, PT ;  /* 0x000000080000780c */ /* 0x000fc80003f04270 */
[----:B0-----:R-:W-:Y:S01]  /*1070*/  P2R R12, PR, RZ, 0x1 ;  /* 0x00000001ff0c7803 */ /* 0x001fe20000000000 */
[----:B------:R-:W-:Y:S08]  /*1080*/  BSSY.RECONVERGENT B0, `(.L_x_16) ;  /* 0x0000010000007945 */ /* 0x000ff00003800200 */
[----:B------:R-:W-:Y:S05]  /*1090*/  @P0 BRA `(.L_x_17) ;  /* 0x0000000000380947 */ /* 0x000fea0003800000 */
[----:B------:R-:W-:Y:S01]  /*10a0*/  IADD3 R17, PT, PT, -R0, 0x8, RZ ;  /* 0x0000000800117810 */ /* 0x000fe20007ffe1ff */
        /* <DEDUP_REMOVED lines=13> */
.L_x_17:
[----:B------:R-:W-:Y:S05]  /*1180*/  BSYNC.RECONVERGENT B0 ;  /* 0x0000000000007941 */ /* 0x000fea0003800200 */
.L_x_16:
[----:B------:R-:W-:Y:S01]  /*1190*/  BAR.SYNC.DEFER_BLOCKING 0x0 ;  /* 0x0000000000007b1d */ /* 0x000fe20000010000 */
[----:B------:R-:W-:-:S05]  /*11a0*/  ISETP.GT.AND P0, PT, R0, 0x9, PT ;  /* 0x000000090000780c */ /* 0x000fca0003f04270 */
[----:B------:R-:W-:Y:S08]  /*11b0*/  BSSY.RECONVERGENT B0, `(.L_x_18) ;  /* 0x0000010000007945 */ /* 0x000ff00003800200 */
[----:B------:R-:W-:Y:S05]  /*11c0*/  @P0 BRA `(.L_x_19) ;  /* 0x0000000000380947 */ /* 0x000fea0003800000 */
[----:B0-----:R-:W-:Y:S01]  /*11d0*/  IADD3 R17, PT, PT, -R0, 0x9, RZ ;  /* 0x0000000900117810 */ /* 0x001fe20007ffe1ff */
        /* <DEDUP_REMOVED lines=13> */
.L_x_19:
[----:B------:R-:W-:Y:S05]  /*12b0*/  BSYNC.RECONVERGENT B0 ;  /* 0x0000000000007941 */ /* 0x000fea0003800200 */
.L_x_18:
[----:B------:R-:W-:Y:S01]  /*12c0*/  BAR.SYNC.DEFER_BLOCKING 0x0 ;  /* 0x0000000000007b1d */ /* 0x000fe20000010000 */
[----:B------:R-:W-:-:S05]  /*12d0*/  ISETP.GT.AND P1, PT, R0, 0xa, PT ;  /* 0x0000000a0000780c */ /* 0x000fca0003f24270 */
[----:B------:R-:W-:Y:S08]  /*12e0*/  BSSY.RECONVERGENT B0, `(.L_x_20) ;  /* 0x0000010000007945 */ /* 0x000ff00003800200 */
[----:B------:R-:W-:Y:S05]  /*12f0*/  @P1 BRA `(.L_x_21) ;  /* 0x0000000000381947 */ /* 0x000fea0003800000 */
[----:B01----:R-:W-:Y:S01]  /*1300*/  IADD3 R17, PT, PT, -R0, 0xa, RZ ;  /* 0x0000000a00117810 */ /* 0x003fe20007ffe1ff */
        /* <DEDUP_REMOVED lines=13> */
.L_x_21:
[----:B------:R-:W-:Y:S05]  /*13e0*/  BSYNC.RECONVERGENT B0 ;  /* 0x0000000000007941 */ /* 0x000fea0003800200 */
.L_x_20:
[----:B------:R-:W-:Y:S01]  /*13f0*/  BAR.SYNC.DEFER_BLOCKING 0x0 ;  /* 0x0000000000007b1d */ /* 0x000fe20000010000 */
[----:B------:R-:W-:-:S05]  /*1400*/  ISETP.GT.AND P2, PT, R0, 0xb, PT ;  /* 0x0000000b0000780c */ /* 0x000fca0003f44270 */
[----:B------:R-:W-:Y:S08]  /*1410*/  BSSY.RECONVERGENT B0, `(.L_x_22) ;  /* 0x0000010000007945 */ /* 0x000ff00003800200 */
        /* <DEDUP_REMOVED lines=15> */
.L_x_23:
[----:B------:R-:W-:Y:S05]  /*1510*/  BSYNC.RECONVERGENT B0 ;  /* 0x0000000000007941 */ /* 0x000fea0003800200 */
.L_x_22:
[----:B------:R-:W-:Y:S01]  /*1520*/  BAR.SYNC.DEFER_BLOCKING 0x0 ;  /* 0x0000000000007b1d */ /* 0x000fe20000010000 */
[----:B------:R-:W-:-:S05]  /*1530*/  ISETP.GT.AND P3, PT, R0, 0xc, PT ;  /* 0x0000000c0000780c */ /* 0x000fca0003f64270 */
[----:B------:R-:W-:Y:S08]  /*1540*/  BSSY.RECONVERGENT B0, `(.L_x_24) ;  /* 0x0000010000007945 */ /* 0x000ff00003800200 */
[----:B------:R-:W-:Y:S05]  /*1550*/  @P3 BRA `(.L_x_25) ;  /* 0x0000000000383947 */ /* 0x000fea0003800000 */
[----:B0123--:R-:W-:Y:S01]  /*1560*/  IADD3 R17, PT, PT, -R0, 0xc, RZ ;  /* 0x0000000c00117810 */ /* 0x00ffe20007ffe1ff */
        /* <DEDUP_REMOVED lines=13> */
.L_x_25:
[----:B------:R-:W-:Y:S05]  /*1640*/  BSYNC.RECONVERGENT B0 ;  /* 0x0000000000007941 */ /* 0x000fea0003800200 */
.L_x_24:
[----:B------:R-:W-:Y:S01]  /*1650*/  BAR.SYNC.DEFER_BLOCKING 0x0 ;  /* 0x0000000000007b1d */ /* 0x000fe20000010000 */
[----:B------:R-:W-:-:S05]  /*1660*/  ISETP.GT.AND P4, PT, R0, 0xd, PT ;  /* 0x0000000d0000780c */ /* 0x000fca0003f84270 */
[----:B------:R-:W-:Y:S08]  /*1670*/  BSSY.RECONVERGENT B0, `(.L_x_26) ;  /* 0x0000010000007945 */ /* 0x000ff00003800200 */
[----:B------:R-:W-:Y:S05]  /*1680*/  @P4 BRA `(.L_x_27) ;  /* 0x0000000000384947 */ /* 0x000fea0003800000 */
[----:B01234-:R-:W-:Y:S01]  /*1690*/  IADD3 R17, PT, PT, -R0, 0xd, RZ ;  /* 0x0000000d00117810 */ /* 0x01ffe20007ffe1ff */
        /* <DEDUP_REMOVED lines=13> */
.L_x_27:
[----:B------:R-:W-:Y:S05]  /*1770*/  BSYNC.RECONVERGENT B0 ;  /* 0x0000000000007941 */ /* 0x000fea0003800200 */
.L_x_26:
[----:B------:R-:W-:Y:S01]  /*1780*/  BAR.SYNC.DEFER_BLOCKING 0x0 ;  /* 0x0000000000007b1d */ /* 0x000fe20000010000 */
[----:B------:R-:W-:-:S05]  /*1790*/  ISETP.GT.AND P5, PT, R0, 0xe, PT ;  /* 0x0000000e0000780c */ /* 0x000fca0003fa4270 */
[----:B------:R-:W-:Y:S08]  /*17a0*/  BSSY.RECONVERGENT B0, `(.L_x_28) ;  /* 0x0000010000007945 */ /* 0x000ff00003800200 */
        /* <DEDUP_REMOVED lines=15> */
.L_x_29:
[----:B------:R-:W-:Y:S05]  /*18a0*/  BSYNC.RECONVERGENT B0 ;  /* 0x0000000000007941 */ /* 0x000fea0003800200 */
.L_x_28:
        /* <DEDUP_REMOVED lines=18> */
.L_x_31:
[----:B------:R-:W-:Y:S05]  /*19d0*/  BSYNC.RECONVERGENT B0 ;  /* 0x0000000000007941 */ /* 0x000fea0003800200 */
.L_x_30:
[----:B------:R-:W-:Y:S06]  /*19e0*/  BAR.SYNC.DEFER_BLOCKING 0x0 ;  /* 0x0000000000007b1d */ /* 0x000fec0000010000 */
[----:B------:R-:W-:Y:S04]  /*19f0*/  BSSY.RECONVERGENT B0, `(.L_x_32) ;  /* 0x0000011000007945 */ /* 0x000fe80003800200 */
[----:B------:R-:W-:Y:S05]  /*1a00*/  @P5 BRA `(.L_x_33) ;  /* 0x00000000003c5947 */ /* 0x000fea0003800000 */
[C---:B01234-:R-:W-:Y:S01]  /*1a10*/  IADD3 R12, PT, PT, R0.reuse, -0xe, RZ ;  /* 0xfffffff2000c7810 */ /* 0x05ffe20007ffe0ff */
[----:B------:R-:W0:Y:S01]  /*1a20*/  LDCU UR6, c[0x0][0x394] ;  /* 0x00007280ff0677ac */ /* 0x000e220008000800 */
[----:B------:R-:W-:-:S05]  /*1a30*/  IADD3 R17, PT, PT, -R0, 0x10, RZ ;  /* 0x0000001000117810 */ /* 0x000fca0007ffe1ff */
[C-C-:B------:R-:W-:Y:S02]  /*1a40*/  IMAD R16, R17.reuse, 0x11, R12.reuse ;  /* 0x0000001111107824 */ /* 0x140fe400078e020c */
[----:B------:R-:W-:-:S04]  /*1a50*/  IMAD R12, R17, 0x10, R12 ;  /* 0x00000010110c7824 */ /* 0x000fc800078e020c */
[----:B------:R-:W-:Y:S01]  /*1a60*/  IMAD R22, R12, 0x4, R11 ;  /* 0x000000040c167824 */ /* 0x000fe200078e020b */
[----:B------:R-:W-:-:S04]  /*1a70*/  LEA R12, R16, R13, 0x2 ;  /* 0x0000000d100c7211 */ /* 0x000fc800078e10ff */
[----:B------:R-:W-:Y:S04]  /*1a80*/  LDS R17, [R22+-0x4] ;  /* 0xfffffc0016117984 */ /* 0x000fe80000000800 */
[----:B------:R-:W1:Y:S04]  /*1a90*/  LDS R16, [R12+-0x8] ;  /* 0xfffff8000c107984 */ /* 0x000e680000000800 */
[----:B------:R-:W0:Y:S01]  /*1aa0*/  LDS R20, [R12+0x3c] ;  /* 0x00003c000c147984 */ /* 0x000e220000000800 */
[----:B-1----:R-:W-:-:S03]  /*1ab0*/  IMAD.IADD R16, R16, 0x1, R17 ;  /* 0x0000000110107824 */ /* 0x002fc600078e0211 */
[----:B------:R-:W1:Y:S02]  /*1ac0*/  LDS R17, [R12+-0x4] ;  /* 0xfffffc000c117984 */ /* 0x000e640000000800 */
[----:B0-----:R-:W-:-:S04]  /*1ad0*/  VIADDMNMX R16, R20, -UR6, R16, !PT ;  /* 0x8000000614107c46 */ /* 0x001fc8000f800110 */
[----:B-1----:R-:W-:-:S05]  /*1ae0*/  VIADDMNMX R17, R17, -UR6, R16, !PT ;  /* 0x8000000611117c46 */ /* 0x002fca000f800110 */
[----:B------:R0:W-:Y:S02]  /*1af0*/  STS [R12+0x40], R17 ;  /* 0x000040110c007388 */ /* 0x0001e40000000800 */
.L_x_33:
[----:B------:R-:W-:Y:S05]  /*1b00*/  BSYNC.RECONVERGENT B0 ;  /* 0x0000000000007941 */ /* 0x000fea0003800200 */
.L_x_32:
[----:B------:R-:W-:Y:S06]  /*1b10*/  BAR.SYNC.DEFER_BLOCKING 0x0 ;  /* 0x0000000000007b1d */ /* 0x000fec0000010000 */
[----:B------:R-:W-:Y:S04]  /*1b20*/  BSSY.RECONVERGENT B0, `(.L_x_34) ;  /* 0x0000011000007945 */ /* 0x000fe80003800200 */
[----:B------:R-:W-:Y:S05]  /*1b30*/  @P4 BRA `(.L_x_35) ;  /* 0x00000000003c4947 */ /* 0x000fea0003800000 */
[C---:B01234-:R-:W-:Y:S01]  /*1b40*/  IADD3 R17, PT, PT, -R0.reuse, 0x10, RZ ;  /* 0x0000001000117810 */ /* 0x05ffe20007ffe1ff */
[----:B------:R-:W-:Y:S01]  /*1b50*/  VIADD R12, R0, 0xfffffff3 ;  /* 0xfffffff3000c7836 */ /* 0x000fe20000000000 */
[----:B------:R-:W0:Y:S03]  /*1b60*/  LDCU UR6, c[0x0][0x394] ;  /* 0x00007280ff0677ac */ /* 0x000e260008000800 */
[C---:B------:R-:W-:Y:S01]  /*1b70*/  IMAD R16, R17.reuse, 0x11, R12 ;  /* 0x0000001111107824 */ /* 0x040fe200078e020c */
[----:B------:R-:W-:-:S05]  /*1b80*/  LEA R12, R17, R12, 0x4 ;  /* 0x0000000c110c7211 */ /* 0x000fca00078e20ff */
[----:B------:R-:W-:Y:S02]  /*1b90*/  IMAD R22, R12, 0x4, R11 ;  /* 0x000000040c167824 */ /* 0x000fe400078e020b */
[----:B------:R-:W-:-:S03]  /*1ba0*/  IMAD R12, R16, 0x4, R13 ;  /* 0x00000004100c7824 */ /* 0x000fc600078e020d */
[----:B------:R-:W-:Y:S04]  /*1bb0*/  LDS R17, [R22+-0x4] ;  /* 0xfffffc0016117984 */ /* 0x000fe80000000800 */
[----:B------:R-:W1:Y:S04]  /*1bc0*/  LDS R16, [R12+-0x8] ;  /* 0xfffff8000c107984 */ /* 0x000e680000000800 */
[----:B------:R-:W0:Y:S01]  /*1bd0*/  LDS R20, [R12+0x3c] ;  /* 0x00003c000c147984 */ /* 0x000e220000000800 */
[----:B-1----:R-:W-:-:S03]  /*1be0*/  IADD3 R16, PT, PT, R16, R17, RZ ;  /* 0x0000001110107210 */ /* 0x002fc60007ffe0ff */
[----:B------:R-:W1:Y:S01]  /*1bf0*/  LDS R17, [R12+-0x4] ;  /* 0xfffffc000c117984 */ /* 0x000e620000000800 */
[----:B0-----:R-:W-:-:S04]  /*1c00*/  VIADDMNMX R16, R20, -UR6, R16, !PT ;  /* 0x8000000614107c46 */ /* 0x001fc8000f800110 */
[----:B-1----:R-:W-:-:S05]  /*1c10*/  VIADDMNMX R17, R17, -UR6, R16, !PT ;  /* 0x8000000611117c46 */ /* 0x002fca000f800110 */
[----:B------:R0:W-:Y:S02]  /*1c20*/  STS [R12+0x40], R17 ;  /* 0x000040110c007388 */ /* 0x0001e40000000800 */
.L_x_35:
[----:B------:R-:W-:Y:S05]  /*1c30*/  BSYNC.RECONVERGENT B0 ;  /* 0x0000000000007941 */ /* 0x000fea0003800200 */
.L_x_34:
[----:B------:R-:W-:Y:S06]  /*1c40*/  BAR.SYNC.DEFER_BLOCKING 0x0 ;  /* 0x0000000000007b1d */ /* 0x000fec0000010000 */
[----:B------:R-:W-:Y:S04]  /*1c50*/  BSSY.RECONVERGENT B0, `(.L_x_36) ;  /* 0x0000011000007945 */ /* 0x000fe80003800200 */
[----:B------:R-:W-:Y:S05]  /*1c60*/  @P3 BRA `(.L_x_37) ;  /* 0x00000000003c3947 */ /* 0x000fea0003800000 */
[C---:B01234-:R-:W-:Y:S01]  /*1c70*/  IADD3 R17, PT, PT, -R0.reuse, 0x10, RZ ;  /* 0x0000001000117810 */ /* 0x05ffe20007ffe1ff */
[----:B------:R-:W-:Y:S01]  /*1c80*/  VIADD R12, R0, 0xfffffff4 ;  /* 0xfffffff4000c7836 */ /* 0x000fe20000000000 */
[----:B------:R-:W0:Y:S03]  /*1c90*/  LDCU UR6, c[0x0][0x394] ;  /* 0x00007280ff0677ac */ /* 0x000e260008000800 */
[C-C-:B------:R-:W-:Y:S02]  /*1ca0*/  IMAD R16, R17.reuse, 0x11, R12.reuse ;  /* 0x0000001111107824 */ /* 0x140fe400078e020c */
[----:B------:R-:W-:-:S05]  /*1cb0*/  IMAD R12, R17, 0x10, R12 ;  /* 0x00000010110c7824 */ /* 0x000fca00078e020c */
[----:B------:R-:W-:Y:S01]  /*1cc0*/  LEA R22, R12, R11, 0x2 ;  /* 0x0000000b0c167211 */ /* 0x000fe200078e10ff */
[----:B------:R-:W-:-:S04]  /*1cd0*/  IMAD R12, R16, 0x4, R13 ;  /* 0x00000004100c7824 */ /* 0x000fc800078e020d */
        /* <DEDUP_REMOVED lines=8> */
.L_x_37:
[----:B------:R-:W-:Y:S05]  /*1d60*/  BSYNC.RECONVERGENT B0 ;  /* 0x0000000000007941 */ /* 0x000fea0003800200 */
.L_x_36:
        /* <DEDUP_REMOVED lines=18> */
.L_x_39:
[----:B------:R-:W-:Y:S05]  /*1e90*/  BSYNC.RECONVERGENT B0 ;  /* 0x0000000000007941 */ /* 0x000fea0003800200 */
.L_x_38:
        /* <DEDUP_REMOVED lines=18> */
.L_x_41:
[----:B------:R-:W-:Y:S05]  /*1fc0*/  BSYNC.RECONVERGENT B0 ;  /* 0x0000000000007941 */ /* 0x000fea0003800200 */
.L_x_40:
        /* <DEDUP_REMOVED lines=18> */
.L_x_43:
[----:B------:R-:W-:Y:S05]  /*20f0*/  BSYNC.RECONVERGENT B0 ;  /* 0x0000000000007941 */ /* 0x000fea0003800200 */
.L_x_42:
[----:B------:R-:W-:Y:S01]  /*2100*/  BAR.SYNC.DEFER_BLOCKING 0x0 ;  /* 0x0000000000007b1d */ /* 0x000fe20000010000 */
[----:B------:R-:W-:-:S05]  /*2110*/  ISETP.GT.AND P0, PT, R0, 0x8, PT ;  /* 0x000000080000780c */ /* 0x000fca0003f04270 */
[----:B------:R-:W-:Y:S08]  /*2120*/  BSSY.RECONVERGENT B0, `(.L_x_44) ;  /* 0x0000011000007945 */ /* 0x000ff00003800200 */
        /* <DEDUP_REMOVED lines=16> */
.L_x_45:
[----:B------:R-:W-:Y:S05]  /*2230*/  BSYNC.RECONVERGENT B0 ;  /* 0x0000000000007941 */ /* 0x000fea0003800200 */
.L_x_44:
[----:B------:R-:W-:Y:S01]  /*2240*/  BAR.SYNC.DEFER_BLOCKING 0x0 ;  /* 0x0000000000007b1d */ /* 0x000fe20000010000 */
[----:B------:R-:W-:-:S05]  /*2250*/  ISETP.GT.AND P0, PT, R0, 0x7, PT ;  /* 0x000000070000780c */ /* 0x000fca0003f04270 */
[----:B------:R-:W-:Y:S08]  /*2260*/  BSSY.RECONVERGENT B0, `(.L_x_46) ;  /* 0x0000011000007945 */ /* 0x000ff00003800200 */
        /* <DEDUP_REMOVED lines=16> */
.L_x_47:
[----:B------:R-:W-:Y:S05]  /*2370*/  BSYNC.RECONVERGENT B0 ;  /* 0x0000000000007941 */ /* 0x000fea0003800200 */
.L_x_46:
[----:B------:R-:W-:Y:S01]  /*2380*/  BAR.SYNC.DEFER_BLOCKING 0x0 ;  /* 0x0000000000007b1d */ /* 0x000fe20000010000 */
[----:B------:R-:W-:-:S05]  /*2390*/  ISETP.GT.AND P0, PT, R0, 0x6, PT ;  /* 0x000000060000780c */ /* 0x000fca0003f04270 */
[----:B------:R-:W-:Y:S08]  /*23a0*/  BSSY.RECONVERGENT B0, `(.L_x_48) ;  /* 0x0000011000007945 */ /* 0x000ff00003800200 */
        /* <DEDUP_REMOVED lines=16> */
.L_x_49:
[----:B------:R-:W-:Y:S05]  /*24b0*/  BSYNC.RECONVERGENT B0 ;  /* 0x0000000000007941 */ /* 0x000fea0003800200 */
.L_x_48:
        /* <DEDUP_REMOVED lines=19> */
.L_x_51:
[----:B------:R-:W-:Y:S05]  /*25f0*/  BSYNC.RECONVERGENT B0 ;  /* 0x0000000000007941 */ /* 0x000fea0003800200 */
.L_x_50:
        /* <DEDUP_REMOVED lines=19> */
.L_x_53:
[----:B------:R-:W-:Y:S05]  /*2730*/  BSYNC.RECONVERGENT B0 ;  /* 0x0000000000007941 */ /* 0x000fea0003800200 */
.L_x_52:
        /* <DEDUP_REMOVED lines=19> */
.L_x_55:
[----:B------:R-:W-:Y:S05]  /*2870*/  BSYNC.RECONVERGENT B0 ;  /* 0x0000000000007941 */ /* 0x000fea0003800200 */
.L_x_54:
        /* <DEDUP_REMOVED lines=19> */
.L_x_57:
[----:B------:R-:W-:Y:S05]  /*29b0*/  BSYNC.RECONVERGENT B0 ;  /* 0x0000000000007941 */ /* 0x000fea0003800200 */
.L_x_56:
        /* <DEDUP_REMOVED lines=19> */
.L_x_59:
[----:B------:R-:W-:Y:S05]  /*2af0*/  BSYNC.RECONVERGENT B0 ;  /* 0x0000000000007941 */ /* 0x000fea0003800200 */
.L_x_58:
[----:B------:R-:W-:Y:S01]  /*2b00*/  BAR.SYNC.DEFER_BLOCKING 0x0 ;  /* 0x0000000000007b1d */ /* 0x000fe20000010000 */
[----:B------:R-:W-:-:S05]  /*2b10*/  ISETP.GT.AND P0, PT, R0, RZ, PT ;  /* 0x000000ff0000720c */ /* 0x000fca0003f04270 */
        /* <DEDUP_REMOVED lines=8> */
[----:B------:R-:W-:Y:S04]  /*2ba0*/  LDS R0, [R17+-0x8] ;  /* 0xfffff80011007984 */ /* 0x000fe80000000800 */
[----:B------:R-:W1:Y:S04]  /*2bb0*/  LDS R11, [R11+-0x4] ;  /* 0xfffffc000b0b7984 */ /* 0x000e680000000800 */
[----:B------:R-:W0:Y:S04]  /*2bc0*/  LDS R13, [R17+0x3c] ;  /* 0x00003c00110d7984 */ /* 0x000e280000000800 */
[----:B------:R-:W2:Y:S01]  /*2bd0*/  LDS R12, [R17+-0x4] ;  /* 0xfffffc00110c7984 */ /* 0x000ea20000000800 */
[----:B-1----:R-:W-:-:S05]  /*2be0*/  IMAD.IADD R0, R0, 0x1, R11 ;  /* 0x0000000100007824 */ /* 0x002fca00078e020b */
[----:B0-----:R-:W-:-:S04]  /*2bf0*/  VIADDMNMX R13, R13, -UR6, R0, !PT ;  /* 0x800000060d0d7c46 */ /* 0x001fc8000f800100 */
[----:B--2---:R-:W-:-:S05]  /*2c00*/  VIADDMNMX R12, R12, -UR6, R13, !PT ;  /* 0x800000060c0c7c46 */ /* 0x004fca000f80010d */
[----:B------:R0:W-:Y:S02]  /*2c10*/  STS [R17+0x40], R12 ;  /* 0x0000400c11007388 */ /* 0x0001e40000000800 */
.L_x_61:
[----:B------:R-:W-:Y:S05]  /*2c20*/  BSYNC.RECONVERGENT B0 ;  /* 0x0000000000007941 */ /* 0x000fea0003800200 */
.L_x_60:
[----:B------:R-:W-:Y:S01]  /*2c30*/  BAR.SYNC.DEFER_BLOCKING 0x0 ;  /* 0x0000000000007b1d */ /* 0x000fe20000010000 */
[----:B01234-:R-:W-:-:S04]  /*2c40*/  IMAD.WIDE R12, R2, 0x4, R14 ;  /* 0x00000004020c7825 */ /* 0x01ffc800078e020e */
[--C-:B------:R-:W-:Y:S01]  /*2c50*/  IMAD.WIDE R2, R3, 0x4, R14.reuse ;  /* 0x0000000403027825 */ /* 0x100fe200078e020e */
[----:B------:R-:W0:Y:S04]  /*2c60*/  LDS R17, [R18+0x48] ;  /* 0x0000480012117984 */ /* 0x000e280000000800 */
[----:B------:R-:W1:Y:S04]  /*2c70*/  LDS R22, [R18+0x8c] ;  /* 0x00008c0012167984 */ /* 0x000e680000000800 */
[----:B------:R-:W2:Y:S04]  /*2c80*/  LDS R11, [R18+0xd0] ;  /* 0x0000d000120b7984 */ /* 0x000ea80000000800 */
[----:B------:R-:W3:Y:S04]  /*2c90*/  LDS R20, [R18+0x114] ;  /* 0x0001140012147984 */ /* 0x000ee80000000800 */
[----:B------:R-:W4:Y:S04]  /*2ca0*/  LDS R0, [R18+0x158] ;  /* 0x0001580012007984 */ /* 0x000f280000000800 */
[----:B------:R-:W5:Y:S04]  /*2cb0*/  LDS R26, [R18+0x19c] ;  /* 0x00019c00121a7984 */ /* 0x000f680000000800 */
[----:B------:R-:W5:Y:S04]  /*2cc0*/  LDS R28, [R18+0x1e0] ;  /* 0x0001e000121c7984 */ /* 0x000f680000000800 */
[----:B0-----:R0:W-:Y:S04]  /*2cd0*/  STG.E desc[UR4][R12.64+0x4], R17 ;  /* 0x000004110c007986 */ /* 0x0011e8000c101904 */
[----:B-1----:R1:W-:Y:S04]  /*2ce0*/  STG.E desc[UR4][R2.64+0x4], R22 ;  /* 0x0000041602007986 */ /* 0x0023e8000c101904 */
[----:B------:R-:W-:Y:S01]  /*2cf0*/  LDS R22, [R18+0x334] ;  /* 0x0003340012167984 */ /* 0x000fe20000000800 */
[----:B0-----:R-:W-:-:S03]  /*2d00*/  IMAD.WIDE R16, R4, 0x4, R14 ;  /* 0x0000000404107825 */ /* 0x001fc600078e020e */
[----:B------:R-:W0:Y:S01]  /*2d10*/  LDS R4, [R18+0x224] ;  /* 0x0002240012047984 */ /* 0x000e220000000800 */
[----:B-1----:R-:W-:-:S03]  /*2d20*/  IMAD.WIDE R2, R5, 0x4, R14 ;  /* 0x0000000405027825 */ /* 0x002fc600078e020e */
[----:B--2---:R-:W-:Y:S01]  /*2d30*/  STG.E desc[UR4][R16.64+0x4], R11 ;  /* 0x0000040b10007986 */ /* 0x004fe2000c101904 */
[----:B------:R-:W-:-:S03]  /*2d40*/  IMAD.WIDE R12, R6, 0x4, R14 ;  /* 0x00000004060c7825 */ /* 0x000fc600078e020e */
[----:B---3--:R1:W-:Y:S04]  /*2d50*/  STG.E desc[UR4][R2.64+0x4], R20 ;  /* 0x0000041402007986 */ /* 0x0083e8000c101904 */
[----:B------:R-:W2:Y:S04]  /*2d60*/  LDS R16, [R18+0x268] ;  /* 0x0002680012107984 */ /* 0x000ea80000000800 */
[----:B----4-:R-:W-:Y:S04]  /*2d70*/  STG.E desc[UR4][R12.64+0x4], R0 ;  /* 0x000004000c007986 */ /* 0x010fe8000c101904 */
[----:B------:R-:W3:Y:S01]  /*2d80*/  LDS R11, [R18+0x2ac] ;  /* 0x0002ac00120b7984 */ /* 0x000ee20000000800 */
[----:B-1----:R-:W-:-:S03]  /*2d90*/  IMAD.WIDE R2, R7, 0x4, R14 ;  /* 0x0000000407027825 */ /* 0x002fc600078e020e */
[----:B------:R-:W1:Y:S01]  /*2da0*/  LDS R0, [R18+0x2f0] ;  /* 0x0002f00012007984 */ /* 0x000e620000000800 */
[----:B------:R-:W-:-:S03]  /*2db0*/  IMAD.WIDE R6, R8, 0x4, R14 ;  /* 0x0000000408067825 */ /* 0x000fc600078e020e */
[----:B------:R-:W4:Y:S01]  /*2dc0*/  LDS R13, [R18+0x378] ;  /* 0x00037800120d7984 */ /* 0x000f220000000800 */
[----:B------:R-:W-:-:S03]  /*2dd0*/  IMAD.WIDE R8, R9, 0x4, R14 ;  /* 0x0000000409087825 */ /* 0x000fc600078e020e */
[----:B------:R-:W4:Y:S01]  /*2de0*/  LDS R12, [R18+0x3bc] ;  /* 0x0003bc00120c7984 */ /* 0x000f220000000800 */
[----:B------:R-:W-:-:S03]  /*2df0*/  IMAD.WIDE R20, R21, 0x4, R14 ;  /* 0x0000000415147825 */ /* 0x000fc600078e020e */
[----:B------:R-:W4:Y:S04]  /*2e00*/  LDS R5, [R18+0x400] ;  /* 0x0004000012057984 */ /* 0x000f280000000800 */
[----:B------:R-:W4:Y:S04]  /*2e10*/  LDS R17, [R18+0x444] ;  /* 0x0004440012117984 */ /* 0x000f280000000800 */
[----:B-----5:R5:W-:Y:S04]  /*2e20*/  STG.E desc[UR4][R2.64+0x4], R26 ;  /* 0x0000041a02007986 */ /* 0x020be8000c101904 */
[----:B------:R2:W-:Y:S04]  /*2e30*/  STG.E desc[UR4][R6.64+0x4], R28 ;  /* 0x0000041c06007986 */ /* 0x0005e8000c101904 */
[----:B0-----:R0:W-:Y:S01]  /*2e40*/  STG.E desc[UR4][R8.64+0x4], R4 ;  /* 0x0000040408007986 */ /* 0x0011e2000c101904 */
[----:B-----5:R-:W-:-:S04]  /*2e50*/  IMAD.WIDE R2, R10, 0x4, R14 ;  /* 0x000000040a027825 */ /* 0x020fc800078e020e */
[--C-:B--2---:R-:W-:Y:S01]  /*2e60*/  IMAD.WIDE R6, R19, 0x4, R14.reuse ;  /* 0x0000000413067825 */ /* 0x104fe200078e020e */
[----:B------:R-:W-:Y:S03]  /*2e70*/  STG.E desc[UR4][R2.64+0x4], R16 ;  /* 0x0000041002007986 */ /* 0x000fe6000c101904 */
[--C-:B------:R-:W-:Y:S01]  /*2e80*/  IMAD.WIDE R18, R23, 0x4, R14.reuse ;  /* 0x0000000417127825 */ /* 0x100fe200078e020e */
[----:B---3--:R-:W-:Y:S03]  /*2e90*/  STG.E desc[UR4][R6.64+0x4], R11 ;  /* 0x0000040b06007986 */ /* 0x008fe6000c101904 */
[--C-:B0-----:R-:W-:Y:S01]  /*2ea0*/  IMAD.WIDE R8, R25, 0x4, R14.reuse ;  /* 0x0000000419087825 */ /* 0x101fe200078e020e */
[----:B-1----:R-:W-:Y:S03]  /*2eb0*/  STG.E desc[UR4][R20.64+0x4], R0 ;  /* 0x0000040014007986 */ /* 0x002fe6000c101904 */
[--C-:B------:R-:W-:Y:S01]  /*2ec0*/  IMAD.WIDE R26, R27, 0x4, R14.reuse ;  /* 0x000000041b1a7825 */ /* 0x100fe200078e020e */
[----:B------:R-:W-:Y:S03]  /*2ed0*/  STG.E desc[UR4][R18.64+0x4], R22 ;  /* 0x0000041612007986 */ /* 0x000fe6000c101904 */
[--C-:B------:R-:W-:Y:S01]  /*2ee0*/  IMAD.WIDE R28, R29, 0x4, R14.reuse ;  /* 0x000000041d1c7825 */ /* 0x100fe200078e020e */
[----:B----4-:R-:W-:Y:S03]  /*2ef0*/  STG.E desc[UR4][R8.64+0x4], R13 ;  /* 0x0000040d08007986 */ /* 0x010fe6000c101904 */
[----:B------:R-:W-:Y:S01]  /*2f00*/  IMAD.WIDE R14, R24, 0x4, R14 ;  /* 0x00000004180e7825 */ /* 0x000fe200078e020e */
[----:B------:R-:W-:Y:S04]  /*2f10*/  STG.E desc[UR4][R26.64+0x4], R12 ;  /* 0x0000040c1a007986 */ /* 0x000fe8000c101904 */
[----:B------:R-:W-:Y:S04]  /*2f20*/  STG.E desc[UR4][R28.64+0x4], R5 ;  /* 0x000004051c007986 */ /* 0x000fe8000c101904 */
[----:B------:R-:W-:Y:S01]  /*2f30*/  STG.E desc[UR4][R14.64+0x4], R17 ;  /* 0x000004110e007986 */ /* 0x000fe2000c101904 */
[----:B------:R-:W-:Y:S05]  /*2f40*/  EXIT ;  /* 0x000000000000794d */ /* 0x000fea0003800000 */
.L_x_62:
[----:B------:R-:W-:-:S00]  /*2f50*/  BRA `(.L_x_62) ;  /* 0xfffffffc00fc7947 */ /* 0x000fc0000383ffff */
[----:B------:R-:W-:-:S00]  /*2f60*/  NOP ;  /* 0x0000000000007918 */ /* 0x000fc00000000000 */
        /* <DEDUP_REMOVED lines=9> */
.L_x_126:


//--------------------- .text._Z20needle_cuda_shared_1PiS_iiii --------------------------
	.section	.text._Z20needle_cuda_shared_1PiS_iiii,"ax",@progbits
	.align	128
.text._Z20needle_cuda_shared_1PiS_iiii:
        .type           _Z20needle_cuda_shared_1PiS_iiii,@function
        .size           _Z20needle_cuda_shared_1PiS_iiii,(.L_x_127 - _Z20needle_cuda_shared_1PiS_iiii)
        .other          _Z20needle_cuda_shared_1PiS_iiii,@"STO_CUDA_ENTRY STV_DEFAULT"
_Z20needle_cuda_shared_1PiS_iiii:
[----:B------:R-:W-:Y:S01]  /*0000*/  LDC R1, c[0x0][0x37c] ;  /* 0x0000df00ff017b82 */ /* 0x000fe20000000800 */
[----:B------:R-:W0:Y:S07]  /*0010*/  S2R R3, SR_CTAID.X ;  /* 0x0000000000037919 */ /* 0x000e2e0000002500 */
[----:B------:R-:W1:Y:S01]  /*0020*/  LDC R2, c[0x0][0x398] ;  /* 0x0000e600ff027b82 */ /* 0x000e620000000800 */
[----:B------:R-:W2:Y:S01]  /*0030*/  LDCU.64 UR4, c[0x0][0x358] ;  /* 0x00006b00ff0477ac */ /* 0x000ea20008000a00 */
[----:B------:R-:W3:Y:S06]  /*0040*/  S2R R0, SR_TID.X ;  /* 0x0000000000007919 */ /* 0x000eec0000002100 */
[----:B------:R-:W4:Y:S08]  /*0050*/  LDC R26, c[0x0][0x390] ;  /* 0x0000e400ff1a7b82 */ /* 0x000f300000000800 */
[----:B------:R-:W5:Y:S08]  /*0060*/  LDC.64 R14, c[0x0][0x388] ;  /* 0x0000e200ff0e7b82 */ /* 0x000f700000000a00 */
[----:B------:R-:W2:Y:S01]  /*0070*/  LDC.64 R16, c[0x0][0x380] ;  /* 0x0000e000ff107b82 */ /* 0x000ea20000000a00 */
[----:B0-----:R-:W-:-:S04]  /*0080*/  LOP3.LUT R3, R3, 0xffff, RZ, 0xc0, !PT ;  /* 0x0000ffff03037812 */ /* 0x001fc800078ec0ff */
[----:B-1----:R-:W-:Y:S02]  /*0090*/  IADD3 R2, PT, PT, -R3, -0x1, R2 ;  /* 0xffffffff03027810 */ /* 0x002fe40007ffe102 */
[----:B---3--:R-:W-:Y:S01]  /*00a0*/  LOP3.LUT R0, R0, 0xffff, RZ, 0xc0, !PT ;  /* 0x0000ffff00007812 */ /* 0x008fe200078ec0ff */
[----:B------:R-:W0:Y:S02]  /*00b0*/  S2R R21, SR_CgaCtaId ;  /* 0x0000000000157919 */ /* 0x000e240000008800 */
[----:B----4-:R-:W-:Y:S01]  /*00c0*/  IMAD R2, R2, R26, R3 ;  /* 0x0000001a02027224 */ /* 0x010fe200078e0203 */
[----:B------:R-:W-:-:S03]  /*00d0*/  ISETP.NE.AND P0, PT, R0, RZ, PT ;  /* 0x000000ff0000720c */ /* 0x000fc60003f05270 */
[----:B------:R-:W-:-:S04]  /*00e0*/  IMAD.SHL.U32 R24, R2, 0x10, RZ ;  /* 0x0000001002187824 */ /* 0x000fc800078e00ff */
[----:B------:R-:W-:-:S04]  /*00f0*/  IMAD.IADD R20, R0, 0x1, R24 ;  /* 0x0000000100147824 */ /* 0x000fc800078e0218 */
[----:B------:R-:W-:Y:S02]  /*0100*/  IMAD.IADD R2, R20, 0x1, R26 ;  /* 0x0000000114027824 */ /* 0x000fe400078e021a */
[----:B-----5:R-:W-:-:S03]  /*0110*/  @!P0 IMAD.WIDE R30, R24, 0x4, R14 ;  /* 0x00000004181e8825 */ /* 0x020fc600078e020e */
[C---:B------:R-:W-:Y:S01]  /*0120*/  IADD3 R3, PT, PT, R2.reuse, R26, RZ ;  /* 0x0000001a02037210 */ /* 0x040fe20007ffe0ff */
[--C-:B--2---:R-:W-:Y:S01]  /*0130*/  IMAD.WIDE R8, R2, 0x4, R16.reuse ;  /* 0x0000000402087825 */ /* 0x104fe200078e0210 */
[----:B------:R-:W2:Y:S03]  /*0140*/  @!P0 LDG.E R27, desc[UR4][R30.64] ;  /* 0x000000041e1b8981 */ /* 0x000ea6000c1e1900 */
[----:B------:R-:W-:Y:S01]  /*0150*/  IMAD.WIDE R18, R3, 0x4, R16 ;  /* 0x0000000403127825 */ /* 0x000fe200078e0210 */
[----:B------:R1:W3:Y:S03]  /*0160*/  LDG.E R13, desc[UR4][R8.64+0x4] ;  /* 0x00000404080d7981 */ /* 0x0002e6000c1e1900 */
[C-C-:B------:R-:W-:Y:S02]  /*0170*/  IMAD R6, R26.reuse, 0x4, R2.reuse ;  /* 0x000000041a067824 */ /* 0x140fe400078e0202 */
[----:B------:R-:W-:Y:S01]  /*0180*/  IMAD R5, R26, 0x3, R2 ;  /* 0x000000031a057824 */ /* 0x000fe200078e0202 */
[----:B------:R-:W-:Y:S01]  /*0190*/  MOV R7, 0x400 ;  /* 0x0000040000077802 */ /* 0x000fe20000000f00 */
[----:B------:R-:W-:Y:S01]  /*01a0*/  IMAD.WIDE R28, R6, 0x4, R16 ;  /* 0x00000004061c7825 */ /* 0x000fe200078e0210 */
[----:B------:R-:W4:Y:S03]  /*01b0*/  LDG.E R19, desc[UR4][R18.64+0x4] ;  /* 0x0000040412137981 */ /* 0x000f26000c1e1900 */
[----:B-1----:R-:W-:-:S02]  /*01c0*/  IMAD R8, R26, 0x5, R2 ;  /* 0x000000051a087824 */ /* 0x002fc400078e0202 */
[--C-:B------:R-:W-:Y:S01]  /*01d0*/  IMAD.WIDE R10, R5, 0x4, R16.reuse ;  /* 0x00000004050a7825 */ /* 0x100fe200078e0210 */
[----:B------:R-:W-:Y:S01]  /*01e0*/  IADD3 R12, PT, PT, R7, 0x484, RZ ;  /* 0x00000484070c7810 */ /* 0x000fe20007ffe0ff */
[----:B------:R-:W5:Y:S02]  /*01f0*/  LDG.E R35, desc[UR4][R28.64+0x4] ;  /* 0x000004041c237981 */ /* 0x000f64000c1e1900 */
[----:B------:R-:W-:Y:S01]  /*0200*/  IMAD.WIDE R32, R8, 0x4, R16 ;  /* 0x0000000408207825 */ /* 0x000fe200078e0210 */
[C---:B0-----:R-:W-:Y:S01]  /*0210*/  LEA R7, R21.reuse, R7, 0x18 ;  /* 0x0000000715077211 */ /* 0x041fe200078ec0ff */
[----:B------:R0:W5:Y:S01]  /*0220*/  LDG.E R25, desc[UR4][R10.64+0x4] ;  /* 0x000004040a197981 */ /* 0x000162000c1e1900 */
[----:B------:R-:W-:Y:S01]  /*0230*/  LEA R9, R21, R12, 0x18 ;  /* 0x0000000c15097211 */ /* 0x000fe200078ec0ff */
[----:B------:R-:W-:Y:S02]  /*0240*/  IMAD R4, R26, 0x2, R2 ;  /* 0x000000021a047824 */ /* 0x000fe400078e0202 */
[----:B------:R1:W5:Y:S02]  /*0250*/  LDG.E R21, desc[UR4][R32.64+0x4] ;  /* 0x0000040420157981 */ /* 0x000364000c1e1900 */
[----:B------:R-:W-:-:S04]  /*0260*/  IMAD.WIDE R22, R4, 0x4, R16 ;  /* 0x0000000404167825 */ /* 0x000fc800078e0210 */
[C-C-:B0-----:R-:W-:Y:S02]  /*0270*/  IMAD R10, R26.reuse, 0x6, R2.reuse ;  /* 0x000000061a0a7824 */ /* 0x141fe400078e0202 */
[----:B------:R-:W-:Y:S01]  /*0280*/  IMAD R12, R26, 0x8, R2 ;  /* 0x000000081a0c7824 */ /* 0x000fe200078e0202 */
[----:B------:R0:W5:Y:S01]  /*0290*/  LDG.E R23, desc[UR4][R22.64+0x4] ;  /* 0x0000040416177981 */ /* 0x000162000c1e1900 */
[----:B------:R-:W-:-:S06]  /*02a0*/  IMAD.WIDE R30, R10, 0x4, R16 ;  /* 0x000000040a1e7825 */ /* 0x000fcc00078e0210 */
[----:B------:R-:W5:Y:S01]  /*02b0*/  LDG.E R31, desc[UR4][R30.64+0x4] ;  /* 0x000004041e1f7981 */ /* 0x000f62000c1e1900 */
[----:B-1----:R-:W-:-:S06]  /*02c0*/  IMAD.WIDE R32, R12, 0x4, R16 ;  /* 0x000000040c207825 */ /* 0x002fcc00078e0210 */
[----:B------:R-:W5:Y:S01]  /*02d0*/  LDG.E R33, desc[UR4][R32.64+0x4] ;  /* 0x0000040420217981 */ /* 0x000f62000c1e1900 */
[C---:B------:R-:W-:Y:S02]  /*02e0*/  IMAD R18, R0.reuse, 0x44, R7 ;  /* 0x0000004400127824 */ /* 0x040fe400078e0207 */
[----:B0-----:R-:W-:Y:S02]  /*02f0*/  IMAD R22, R0, 0x4, R9 ;  /* 0x0000000400167824 */ /* 0x001fe400078e0209 */
[----:B------:R-:W-:-:S04]  /*0300*/  IMAD R11, R26, 0x7, R2 ;  /* 0x000000071a0b7824 */ /* 0x000fc800078e0202 */
[----:B------:R-:W-:Y:S01]  /*0310*/  IMAD.WIDE R28, R11, 0x4, R16 ;  /* 0x000000040b1c7825 */ /* 0x000fe200078e0210 */
[----:B--2---:R0:W-:Y:S04]  /*0320*/  @!P0 STS [R18], R27 ;  /* 0x0000001b12008388 */ /* 0x0041e80000000800 */
[----:B---3--:R1:W-:Y:S04]  /*0330*/  STS [R22], R13 ;  /* 0x0000000d16007388 */ /* 0x0083e80000000800 */
[----:B0-----:R0:W2:Y:S01]  /*0340*/  LDG.E R27, desc[UR4][R28.64+0x4] ;  /* 0x000004041c1b7981 */ /* 0x0010a2000c1e1900 */
[----:B-1----:R-:W-:-:S03]  /*0350*/  IMAD R13, R26, 0x9, R2 ;  /* 0x000000091a0d7824 */ /* 0x002fc600078e0202 */
[----:B----4-:R1:W-:Y:S01]  /*0360*/  STS [R22+0x40], R19 ;  /* 0x0000401316007388 */ /* 0x0103e20000000800 */
[----:B0-----:R-:W-:-:S03]  /*0370*/  IMAD.WIDE R28, R13, 0x4, R16 ;  /* 0x000000040d1c7825 */ /* 0x001fc600078e0210 */
[----:B-----5:R0:W-:Y:S01]  /*0380*/  STS [R22+0x100], R35 ;  /* 0x0001002316007388 */ /* 0x0201e20000000800 */
[----:B-1----:R-:W-:-:S03]  /*0390*/  IMAD R19, R26, 0xa, R2 ;  /* 0x0000000a1a137824 */ /* 0x002fc600078e0202 */
[----:B------:R1:W-:Y:S04]  /*03a0*/  STS [R22+0x140], R21 ;  /* 0x0001401516007388 */ /* 0x0003e80000000800 */
[----:B0-----:R0:W3:Y:S01]  /*03b0*/  LDG.E R35, desc[UR4][R28.64+0x4] ;  /* 0x000004041c237981 */ /* 0x0010e2000c1e1900 */
[----:B-1----:R-:W-:Y:S02]  /*03c0*/  IMAD R21, R26, 0xb, R2 ;  /* 0x0000000b1a157824 */ /* 0x002fe400078e0202 */
[----:B0-----:R-:W-:-:S05]  /*03d0*/  IMAD.WIDE R28, R19, 0x4, R16 ;  /* 0x00000004131c7825 */ /* 0x001fca00078e0210 */
[----:B------:R0:W4:Y:S04]  /*03e0*/  LDG.E R37, desc[UR4][R28.64+0x4] ;  /* 0x000004041c257981 */ /* 0x000128000c1e1900 */
[----:B------:R1:W-:Y:S01]  /*03f0*/  STS [R22+0x180], R31 ;  /* 0x0001801f16007388 */ /* 0x0003e20000000800 */
[----:B0-----:R-:W-:-:S03]  /*0400*/  IMAD.WIDE R28, R21, 0x4, R16 ;  /* 0x00000004151c7825 */ /* 0x001fc600078e0210 */
[----:B------:R0:W-:Y:S04]  /*0410*/  STS [R22+0x80], R23 ;  /* 0x0000801716007388 */ /* 0x0001e80000000800 */
[----:B-1----:R1:W5:Y:S01]  /*0420*/  LDG.E R31, desc[UR4][R28.64+0x4] ;  /* 0x000004041c1f7981 */ /* 0x002362000c1e1900 */
[----:B0-----:R-:W-:-:S04]  /*0430*/  IMAD R23, R26, 0xc, R2 ;  /* 0x0000000c1a177824 */ /* 0x001fc800078e0202 */
[----:B-1----:R-:W-:Y:S01]  /*0440*/  IMAD.WIDE R28, R23, 0x4, R16 ;  /* 0x00000004171c7825 */ /* 0x002fe200078e0210 */
[----:B------:R0:W-:Y:S04]  /*0450*/  STS [R22+0x200], R33 ;  /* 0x0002002116007388 */ /* 0x0001e80000000800 */
[----:B0-----:R0:W4:Y:S04]  /*0460*/  LDG.E R33, desc[UR4][R28.64+0x4] ;  /* 0x000004041c217981 */ /* 0x001128000c1e1900 */
[----:B------:R1:W-:Y:S02]  /*0470*/  STS [R22+0xc0], R25 ;  /* 0x0000c01916007388 */ /* 0x0003e40000000800 */
[----:B-1----:R-:W-:-:S04]  /*0480*/  IMAD R25, R26, 0xd, R2 ;  /* 0x0000000d1a197824 */ /* 0x002fc800078e0202 */
[----:B0-----:R-:W-:Y:S01]  /*0490*/  IMAD.WIDE R28, R25, 0x4, R16 ;  /* 0x00000004191c7825 */ /* 0x001fe200078e0210 */
[----:B--2---:R0:W-:Y:S03]  /*04a0*/  STS [R22+0x1c0], R27 ;  /* 0x0001c01b16007388 */ /* 0x0041e60000000800 */
[----:B0-----:R-:W-:Y:S01]  /*04b0*/  IMAD R27, R26, 0xe, R2 ;  /* 0x0000000e1a1b7824 */ /* 0x001fe200078e0202 */
[----:B---3--:R0:W-:Y:S04]  /*04c0*/  STS [R22+0x240], R35 ;  /* 0x0002402316007388 */ /* 0x0081e80000000800 */
[----:B0-----:R0:W2:Y:S02]  /*04d0*/  LDG.E R35, desc[UR4][R28.64+0x4] ;  /* 0x000004041c237981 */ /* 0x0010a4000c1e1900 */
[----:B0-----:R-:W-:-:S02]  /*04e0*/  IMAD.WIDE R28, R27, 0x4, R16 ;  /* 0x000000041b1c7825 */ /* 0x001fc400078e0210 */
[----:B-----5:R0:W-:Y:S04]  /*04f0*/  STS [R22+0x2c0], R31 ;  /* 0x0002c01f16007388 */ /* 0x0201e80000000800 */
[----:B0-----:R0:W3:Y:S02]  /*0500*/  LDG.E R31, desc[UR4][R28.64+0x4] ;  /* 0x000004041c1f7981 */ /* 0x0010e4000c1e1900 */
[----:B0-----:R-:W-:-:S04]  /*0510*/  IMAD R29, R26, 0xf, R2 ;  /* 0x0000000f1a1d7824 */ /* 0x001fc800078e0202 */
[----:B------:R-:W-:Y:S01]  /*0520*/  IMAD.WIDE R16, R29, 0x4, R16 ;  /* 0x000000041d107825 */ /* 0x000fe200078e0210 */
[----:B----4-:R0:W-:Y:S04]  /*0530*/  STS [R22+0x300], R33 ;  /* 0x0003002116007388 */ /* 0x0101e80000000800 */
[----:B0-----:R0:W4:Y:S04]  /*0540*/  LDG.E R33, desc[UR4][R16.64+0x4] ;  /* 0x0000040410217981 */ /* 0x001128000c1e1900 */
[----:B------:R1:W-:Y:S02]  /*0550*/  STS [R22+0x280], R37 ;  /* 0x0002802516007388 */ /* 0x0003e40000000800 */
[----:B-1----:R-:W-:-:S05]  /*0560*/  IADD3 R37, PT, PT, R24, R26, RZ ;  /* 0x0000001a18257210 */ /* 0x002fca0007ffe0ff */
[----:B------:R-:W-:-:S04]  /*0570*/  IMAD R37, R0, R26, R37 ;  /* 0x0000001a00257224 */ /* 0x000fc800078e0225 */
[--C-:B0-----:R-:W-:Y:S01]  /*0580*/  IMAD.WIDE R16, R37, 0x4, R14.reuse ;  /* 0x0000000425107825 */ /* 0x101fe200078e020e */
[----:B--2---:R0:W-:Y:S04]  /*0590*/  STS [R22+0x340], R35 ;  /* 0x0003402316007388 */ /* 0x0041e80000000800 */
[----:B---3--:R1:W-:Y:S04]  /*05a0*/  STS [R22+0x380], R31 ;  /* 0x0003801f16007388 */ /* 0x0083e80000000800 */
[----:B----4-:R2:W-:Y:S01]  /*05b0*/  STS [R22+0x3c0], R33 ;  /* 0x0003c02116007388 */ /* 0x0105e20000000800 */
[----:B------:R-:W-:Y:S06]  /*05c0*/  BAR.SYNC.DEFER_BLOCKING 0x0 ;  /* 0x0000000000007b1d */ /* 0x000fec0000010000 */
[----:B0-----:R0:W3:Y:S02]  /*05d0*/  LDG.E R35, desc[UR4][R16.64] ;  /* 0x0000000410237981 */ /* 0x0010e4000c1e1900 */
[----:B0-----:R-:W-:-:S02]  /*05e0*/  IMAD.WIDE R16, R20, 0x4, R14 ;  /* 0x0000000414107825 */ /* 0x001fc400078e020e */
[----:B---3--:R2:W-:Y:S01]  /*05f0*/  STS [R18+0x44], R35 ;  /* 0x0000442312007388 */ /* 0x0085e20000000800 */
[----:B------:R-:W-:Y:S06]  /*0600*/  BAR.SYNC.DEFER_BLOCKING 0x0 ;  /* 0x0000000000007b1d */ /* 0x000fec0000010000 */
[----:B-1----:R0:W3:Y:S01]  /*0610*/  LDG.E R31, desc[UR4][R16.64+0x4] ;  /* 0x00000404101f7981 */ /* 0x0020e2000c1e1900 */
[C---:B------:R-:W-:Y:S01]  /*0620*/  ISETP.GT.AND P0, PT, R0.reuse, RZ, PT ;  /* 0x000000ff0000720c */ /* 0x040fe20003f04270 */
[C---:B------:R-:W-:Y:S01]  /*0630*/  IMAD R20, R0.reuse, 0x4, R7 ;  /* 0x0000000400147824 */ /* 0x040fe200078e0207 */
[----:B------:R-:W-:-:S02]  /*0640*/  ISETP.GT.AND P6, PT, R0, 0x1, PT ;  /* 0x000000010000780c */ /* 0x000fc40003fc4270 */
[C---:B------:R-:W-:Y:S02]  /*0650*/  ISETP.GT.AND P5, PT, R0.reuse, 0x2, PT ;  /* 0x000000020000780c */ /* 0x040fe40003fa4270 */
[C---:B------:R-:W-:Y:S02]  /*0660*/  ISETP.GT.AND P4, PT, R0.reuse, 0x3, PT ;  /* 0x000000030000780c */ /* 0x040fe40003f84270 */
[C---:B------:R-:W-:Y:S02]  /*0670*/  ISETP.GT.AND P3, PT, R0.reuse, 0x4, PT ;  /* 0x000000040000780c */ /* 0x040fe40003f64270 */
[----:B0-----:R-:W-:Y:S02]  /*0680*/  P2R R16, PR, RZ, 0x1 ;  /* 0x00000001ff107803 */ /* 0x001fe40000000000 */
[----:B------:R-:W-:Y:S02]  /*0690*/  P2R R16, PR, RZ, 0x40 ;  /* 0x00000040ff107803 */ /* 0x000fe40000000000 */
[----:B------:R-:W-:Y:S01]  /*06a0*/  ISETP.GT.AND P2, PT, R0, 0x5, PT ;  /* 0x000000050000780c */ /* 0x000fe20003f44270 */
[----:B------:R-:W-:Y:S01]  /*06b0*/  BSSY.RECONVERGENT B0, `(.L_x_63) ;  /* 0x0000018000007945 */ /* 0x000fe20003800200 */
[----:B------:R-:W-:-:S02]  /*06c0*/  P2R R16, PR, RZ, 0x20 ;  /* 0x00000020ff107803 */ /* 0x000fc40000000000 */
[----:B------:R-:W-:Y:S02]  /*06d0*/  ISETP.GT.AND P1, PT, R0, 0x6, PT ;  /* 0x000000060000780c */ /* 0x000fe40003f24270 */
[----:B------:R-:W-:Y:S02]  /*06e0*/  P2R R16, PR, RZ, 0x10 ;  /* 0x00000010ff107803 */ /* 0x000fe40000000000 */
[----:B------:R-:W-:Y:S02]  /*06f0*/  P2R R16, PR, RZ, 0x8 ;  /* 0x00000008ff107803 */ /* 0x000fe40000000000 */
[----:B------:R-:W-:Y:S02]  /*0700*/  P2R R16, PR, RZ, 0x4 ;  /* 0x00000004ff107803 */ /* 0x000fe40000000000 */
[----:B------:R-:W-:Y:S01]  /*0710*/  P2R R16, PR, RZ, 0x2 ;  /* 0x00000002ff107803 */ /* 0x000fe20000000000 */
[----:B---3--:R2:W-:Y:S01]  /*0720*/  STS [R20+0x4], R31 ;  /* 0x0000041f14007388 */ /* 0x0085e20000000800 */
[----:B------:R-:W-:Y:S06]  /*0730*/  BAR.SYNC.DEFER_BLOCKING 0x0 ;  /* 0x0000000000007b1d */ /* 0x000fec0000010000 */
[----:B------:R-:W-:Y:S05]  /*0740*/  @P0 BRA `(.L_x_64) ;  /* 0x0000000000380947 */ /* 0x000fea0003800000 */
[--C-:B------:R-:W-:Y:S01]  /*0750*/  IMAD.MOV R17, RZ, RZ, -R0.reuse ;  /* 0x000000ffff117224 */ /* 0x100fe200078e0a00 */
[----:B------:R-:W0:Y:S03]  /*0760*/  LDCU UR6, c[0x0][0x394] ;  /* 0x00007280ff0677ac */ /* 0x000e260008000800 */
[C---:B------:R-:W-:Y:S01]  /*0770*/  IMAD R16, R17.reuse, 0x11, R0 ;  /* 0x0000001111107824 */ /* 0x040fe200078e0200 */
[----:B--2---:R-:W-:-:S03]  /*0780*/  LEA R18, R17, R0, 0x4 ;  /* 0x0000000011127211 */ /* 0x004fc600078e20ff */
        /* <DEDUP_REMOVED lines=10> */
.L_x_64:
[----:B------:R-:W-:Y:S05]  /*0830*/  BSYNC.RECONVERGENT B0 ;  /* 0x0000000000007941 */ /* 0x000fea0003800200 */
.L_x_63:
[----:B------:R-:W-:Y:S06]  /*0840*/  BAR.SYNC.DEFER_BLOCKING 0x0 ;  /* 0x0000000000007b1d */ /* 0x000fec0000010000 */
[----:B------:R-:W-:Y:S04]  /*0850*/  BSSY.RECONVERGENT B0, `(.L_x_65) ;  /* 0x0000010000007945 */ /* 0x000fe80003800200 */
[----:B------:R-:W-:Y:S05]  /*0860*/  @P6 BRA `(.L_x_66) ;  /* 0x0000000000386947 */ /* 0x000fea0003800000 */
[----:B0-----:R-:W-:Y:S01]  /*0870*/  IADD3 R17, PT, PT, -R0, 0x1, RZ ;  /* 0x0000000100117810 */ /* 0x001fe20007ffe1ff */
[----:B------:R-:W0:Y:S04]  /*0880*/  LDCU UR6, c[0x0][0x394] ;  /* 0x00007280ff0677ac */ /* 0x000e280008000800 */
[C-C-:B------:R-:W-:Y:S02]  /*0890*/  IMAD R16, R17.reuse, 0x11, R0.reuse ;  /* 0x0000001111107824 */ /* 0x140fe400078e0200 */
[----:B--2---:R-:W-:-:S03]  /*08a0*/  IMAD R18, R17, 0x10, R0 ;  /* 0x0000001011127824 */ /* 0x004fc600078e0200 */
        /* <DEDUP_REMOVED lines=10> */
.L_x_66:
[----:B------:R-:W-:Y:S05]  /*0950*/  BSYNC.RECONVERGENT B0 ;  /* 0x0000000000007941 */ /* 0x000fea0003800200 */
.L_x_65:
[----:B------:R-:W-:Y:S06]  /*0960*/  BAR.SYNC.DEFER_BLOCKING 0x0 ;  /* 0x0000000000007b1d */ /* 0x000fec0000010000 */
[----:B------:R-:W-:Y:S04]  /*0970*/  BSSY.RECONVERGENT B0, `(.L_x_67) ;  /* 0x0000010000007945 */ /* 0x000fe80003800200 */
[----:B------:R-:W-:Y:S05]  /*0980*/  @P5 BRA `(.L_x_68) ;  /* 0x0000000000385947 */ /* 0x000fea0003800000 */
[----:B01----:R-:W-:Y:S01]  /*0990*/  IADD3 R17, PT, PT, -R0, 0x2, RZ ;  /* 0x0000000200117810 */ /* 0x003fe20007ffe1ff */
[----:B------:R-:W0:Y:S04]  /*09a0*/  LDCU UR6, c[0x0][0x394] ;  /* 0x00007280ff0677ac */ /* 0x000e280008000800 */
[C-C-:B--2---:R-:W-:Y:S02]  /*09b0*/  IMAD R18, R17.reuse, 0x10, R0.reuse ;  /* 0x0000001011127824 */ /* 0x144fe400078e0200 */
        /* <DEDUP_REMOVED lines=11> */
.L_x_68:
[----:B------:R-:W-:Y:S05]  /*0a70*/  BSYNC.RECONVERGENT B0 ;  /* 0x0000000000007941 */ /* 0x000fea0003800200 */
.L_x_67:
[----:B------:R-:W-:Y:S06]  /*0a80*/  BAR.SYNC.DEFER_BLOCKING 0x0 ;  /* 0x0000000000007b1d */ /* 0x000fec0000010000 */
[----:B------:R-:W-:Y:S04]  /*0a90*/  BSSY.RECONVERGENT B0, `(.L_x_69) ;  /* 0x0000010000007945 */ /* 0x000fe80003800200 */
[----:B------:R-:W-:Y:S05]  /*0aa0*/  @P4 BRA `(.L_x_70) ;  /* 0x0000000000384947 */ /* 0x000fea0003800000 */
[----:B01-3--:R-:W-:Y:S01]  /*0ab0*/  IADD3 R17, PT, PT, -R0, 0x3, RZ ;  /* 0x0000000300117810 */ /* 0x00bfe20007ffe1ff */
[----:B------:R-:W0:Y:S03]  /*0ac0*/  LDCU UR6, c[0x0][0x394] ;  /* 0x00007280ff0677ac */ /* 0x000e260008000800 */
[C---:B--2---:R-:W-:Y:S01]  /*0ad0*/  LEA R18, R17.reuse, R0, 0x4 ;  /* 0x0000000011127211 */ /* 0x044fe200078e20ff */
        /* <DEDUP_REMOVED lines=11> */
.L_x_70:
[----:B------:R-:W-:Y:S05]  /*0b90*/  BSYNC.RECONVERGENT B0 ;  /* 0x0000000000007941 */ /* 0x000fea0003800200 */
.L_x_69:
[----:B------:R-:W-:Y:S06]  /*0ba0*/  BAR.SYNC.DEFER_BLOCKING 0x0 ;  /* 0x0000000000007b1d */ /* 0x000fec0000010000 */
[----:B------:R-:W-:Y:S04]  /*0bb0*/  BSSY.RECONVERGENT B0, `(.L_x_71) ;  /* 0x0000010000007945 */ /* 0x000fe80003800200 */
[----:B------:R-:W-:Y:S05]  /*0bc0*/  @P3 BRA `(.L_x_72) ;  /* 0x0000000000383947 */ /* 0x000fea0003800000 */
[----:B01-34-:R-:W-:Y:S01]  /*0bd0*/  IADD3 R17, PT, PT, -R0, 0x4, RZ ;  /* 0x0000000400117810 */ /* 0x01bfe20007ffe1ff */
        /* <DEDUP_REMOVED lines=13> */
.L_x_72:
[----:B------:R-:W-:Y:S05]  /*0cb0*/  BSYNC.RECONVERGENT B0 ;  /* 0x0000000000007941 */ /* 0x000fea0003800200 */
.L_x_71:
[----:B------:R-:W-:Y:S06]  /*0cc0*/  BAR.SYNC.DEFER_BLOCKING 0x0 ;  /* 0x0000000000007b1d */ /* 0x000fec0000010000 */
[----:B------:R-:W-:Y:S04]  /*0cd0*/  BSSY.RECONVERGENT B0, `(.L_x_73) ;  /* 0x0000010000007945 */ /* 0x000fe80003800200 */
[----:B------:R-:W-:Y:S05]  /*0ce0*/  @P2 BRA `(.L_x_74) ;  /* 0x0000000000382947 */ /* 0x000fea0003800000 */
[----:B01-34-:R-:W-:Y:S01]  /*0cf0*/  IADD3 R17, PT, PT, -R0, 0x5, RZ ;  /* 0x0000000500117810 */ /* 0x01bfe20007ffe1ff */
        /* <DEDUP_REMOVED lines=13> */
.L_x_74:
[----:B------:R-:W-:Y:S05]  /*0dd0*/  BSYNC.RECONVERGENT B0 ;  /* 0x0000000000007941 */ /* 0x000fea0003800200 */
.L_x_73:
[----:B------:R-:W-:Y:S06]  /*0de0*/  BAR.SYNC.DEFER_BLOCKING 0x0 ;  /* 0x0000000000007b1d */ /* 0x000fec0000010000 */
[----:B------:R-:W-:Y:S04]  /*0df0*/  BSSY.RECONVERGENT B0, `(.L_x_75) ;  /* 0x0000010000007945 */ /* 0x000fe80003800200 */
[----:B------:R-:W-:Y:S05]  /*0e00*/  @P1 BRA `(.L_x_76) ;  /* 0x0000000000381947 */ /* 0x000fea0003800000 */
[----:B01-34-:R-:W-:Y:S01]  /*0e10*/  IADD3 R17, PT, PT, -R0, 0x6, RZ ;  /* 0x0000000600117810 */ /* 0x01bfe20007ffe1ff */
        /* <DEDUP_REMOVED lines=13> */
.L_x_76:
[----:B------:R-:W-:Y:S05]  /*0ef0*/  BSYNC.RECONVERGENT B0 ;  /* 0x0000000000007941 */ /* 0x000fea0003800200 */
.L_x_75:
[----:B------:R-:W-:Y:S01]  /*0f00*/  BAR.SYNC.DEFER_BLOCKING 0x0 ;  /* 0x0000000000007b1d */ /* 0x000fe20000010000 */
[----:B------:R-:W-:-:S04]  /*0f10*/  ISETP.GT.AND P0, PT, R0, 0x7, PT ;  /* 0x000000070000780c */ /* 0x000fc80003f04270 */
[----:B01-34-:R-:W-:Y:S01]  /*0f20*/  P2R R16, PR, RZ, 0x1 ;  /* 0x00000001ff107803 */ /* 0x01bfe20000000000 */
[----:B------:R-:W-:Y:S08]  /*0f30*/  BSSY.RECONVERGENT B0, `(.L_x_77) ;  /* 0x0000010000007945 */ /* 0x000ff00003800200 */
[----:B------:R-:W-:Y:S05]  /*0f40*/  @P0 BRA `(.L_x_78) ;  /* 0x0000000000380947 */ /* 0x000fea0003800000 */
[----:B------:R-:W-:Y:S01]  /*0f50*/  IADD3 R17, PT, PT, -R0, 0x7, RZ ;  /* 0x0000000700117810 */ /* 0x000fe20007ffe1ff */
        /* <DEDUP_REMOVED lines=13> */
.L_x_78:
[----:B------:R-:W-:Y:S05]  /*1030*/  BSYNC.RECONVERGENT B0 ;  /* 0x0000000000007941 */ /* 0x000fea0003800200 */
.L_x_77:
[----:B------:R-:W-:Y:S01]  /*1040*/  BAR.SYNC.DEFER_BLOCKING 0x0 ;  /* 0x0000000000007b1d */ /* 0x000fe20000010000 */
[----:B------:R-:W-:-:S04]  /*1050*/  ISETP.GT.AND P0, PT, R0, 0x8, PT ;  /* 0x000000080000780c */ /* 0x000fc80003f04270 */
[----:B0-----:R-:W-:Y:S01]  /*1060*/  P2R R16, PR, RZ, 0x1 ;  /* 0x00000001ff107803 */ /* 0x001fe20000000000 */
[----:B------:R-:W-:Y:S08]  /*1070*/  BSSY.RECONVERGENT B0, `(.L_x_79) ;  /* 0x0000010000007945 */ /* 0x000ff00003800200 */
[----:B------:R-:W-:Y:S05]  /*1080*/  @P0 BRA `(.L_x_80) ;  /* 0x0000000000380947 */ /* 0x000fea0003800000 */
[----:B------:R-:W-:Y:S01]  /*1090*/  IADD3 R17, PT, PT, -R0, 0x8, RZ ;  /* 0x0000000800117810 */ /* 0x000fe20007ffe1ff */
        /* <DEDUP_REMOVED lines=13> */
.L_x_80:
[----:B------:R-:W-:Y:S05]  /*1170*/  BSYNC.RECONVERGENT B0 ;  /* 0x0000000000007941 */ /* 0x000fea0003800200 */
.L_x_79:
[----:B------:R-:W-:Y:S01]  /*1180*/  BAR.SYNC.DEFER_BLOCKING 0x0 ;  /* 0x0000000000007b1d */ /* 0x000fe20000010000 */
[----:B------:R-:W-:-:S05]  /*1190*/  ISETP.GT.AND P0, PT, R0, 0x9, PT ;  /* 0x000000090000780c */ /* 0x000fca0003f04270 */
[----:B------:R-:W-:Y:S08]  /*11a0*/  BSSY.RECONVERGENT B0, `(.L_x_81) ;  /* 0x0000010000007945 */ /* 0x000ff00003800200 */
[----:B------:R-:W-:Y:S05]  /*11b0*/  @P0 BRA `(.L_x_82) ;  /* 0x0000000000380947 */ /* 0x000fea0003800000 */
[----:B0-----:R-:W-:Y:S01]  /*11c0*/  IADD3 R17, PT, PT, -R0, 0x9, RZ ;  /* 0x0000000900117810 */ /* 0x001fe20007ffe1ff */
        /* <DEDUP_REMOVED lines=13> */
.L_x_82:
[----:B------:R-:W-:Y:S05]  /*12a0*/  BSYNC.RECONVERGENT B0 ;  /* 0x0000000000007941 */ /* 0x000fea0003800200 */
.L_x_81:
[----:B------:R-:W-:Y:S01]  /*12b0*/  BAR.SYNC.DEFER_BLOCKING 0x0 ;  /* 0x0000000000007b1d */ /* 0x000fe20000010000 */
[----:B------:R-:W-:-:S05]  /*12c0*/  ISETP.GT.AND P1, PT, R0, 0xa, PT ;  /* 0x0000000a0000780c */ /* 0x000fca0003f24270 */
[----:B------:R-:W-:Y:S08]  /*12d0*/  BSSY.RECONVERGENT B0, `(.L_x_83) ;  /* 0x0000010000007945 */ /* 0x000ff00003800200 */
[----:B------:R-:W-:Y:S05]  /*12e0*/  @P1 BRA `(.L_x_84) ;  /* 0x0000000000381947 */ /* 0x000fea0003800000 */
[----:B01----:R-:W-:Y:S01]  /*12f0*/  IADD3 R17, PT, PT, -R0, 0xa, RZ ;  /* 0x0000000a00117810 */ /* 0x003fe20007ffe1ff */
        /* <DEDUP_REMOVED lines=13> */
.L_x_84:
[----:B------:R-:W-:Y:S05]  /*13d0*/  BSYNC.RECONVERGENT B0 ;  /* 0x0000000000007941 */ /* 0x000fea0003800200 */
.L_x_83:
[----:B------:R-:W-:Y:S01]  /*13e0*/  BAR.SYNC.DEFER_BLOCKING 0x0 ;  /* 0x0000000000007b1d */ /* 0x000fe20000010000 */
[----:B------:R-:W-:-:S05]  /*13f0*/  ISETP.GT.AND P2, PT, R0, 0xb, PT ;  /* 0x0000000b0000780c */ /* 0x000fca0003f44270 */
[----:B------:R-:W-:Y:S08]  /*1400*/  BSSY.RECONVERGENT B0, `(.L_x_85) ;  /* 0x0000010000007945 */ /* 0x000ff00003800200 */
[----:B------:R-:W-:Y:S05]  /*1410*/  @P2 BRA `(.L_x_86) ;  /* 0x0000000000382947 */ /* 0x000fea0003800000 */
[----:B01-3--:R-:W-:Y:S01]  /*1420*/  IADD3 R17, PT, PT, -R0, 0xb, RZ ;  /* 0x0000000b00117810 */ /* 0x00bfe20007ffe1ff */
        /* <DEDUP_REMOVED lines=13> */
.L_x_86:
[----:B------:R-:W-:Y:S05]  /*1500*/  BSYNC.RECONVERGENT B0 ;  /* 0x0000000000007941 */ /* 0x000fea0003800200 */
.L_x_85:
[----:B------:R-:W-:Y:S01]  /*1510*/  BAR.SYNC.DEFER_BLOCKING 0x0 ;  /* 0x0000000000007b1d */ /* 0x000fe20000010000 */
[----:B------:R-:W-:-:S05]  /*1520*/  ISETP.GT.AND P3, PT, R0, 0xc, PT ;  /* 0x0000000c0000780c */ /* 0x000fca0003f64270 */
[----:B------:R-:W-:Y:S08]  /*1530*/  BSSY.RECONVERGENT B0, `(.L_x_87) ;  /* 0x0000010000007945 */ /* 0x000ff00003800200 */
        /* <DEDUP_REMOVED lines=15> */
.L_x_88:
[----:B------:R-:W-:Y:S05]  /*1630*/  BSYNC.RECONVERGENT B0 ;  /* 0x0000000000007941 */ /* 0x000fea0003800200 */
.L_x_87:
[----:B------:R-:W-:Y:S01]  /*1640*/  BAR.SYNC.DEFER_BLOCKING 0x0 ;  /* 0x0000000000007b1d */ /* 0x000fe20000010000 */
[----:B------:R-:W-:-:S05]  /*1650*/  ISETP.GT.AND P4, PT, R0, 0xd, PT ;  /* 0x0000000d0000780c */ /* 0x000fca0003f84270 */
[----:B------:R-:W-:Y:S08]  /*1660*/  BSSY.RECONVERGENT B0, `(.L_x_89) ;  /* 0x0000010000007945 */ /* 0x000ff00003800200 */
        /* <DEDUP_REMOVED lines=15> */
.L_x_90:
[----:B------:R-:W-:Y:S05]  /*1760*/  BSYNC.RECONVERGENT B0 ;  /* 0x0000000000007941 */ /* 0x000fea0003800200 */
.L_x_89:
[----:B------:R-:W-:Y:S01]  /*1770*/  BAR.SYNC.DEFER_BLOCKING 0x0 ;  /* 0x0000000000007b1d */ /* 0x000fe20000010000 */
[----:B------:R-:W-:-:S05]  /*1780*/  ISETP.GT.AND P5, PT, R0, 0xe, PT ;  /* 0x0000000e0000780c */ /* 0x000fca0003fa4270 */
[----:B------:R-:W-:Y:S08]  /*1790*/  BSSY.RECONVERGENT B0, `(.L_x_91) ;  /* 0x0000010000007945 */ /* 0x000ff00003800200 */
        /* <DEDUP_REMOVED lines=15> */
.L_x_92:
[----:B------:R-:W-:Y:S05]  /*1890*/  BSYNC.RECONVERGENT B0 ;  /* 0x0000000000007941 */ /* 0x000fea0003800200 */
.L_x_91:
        /* <DEDUP_REMOVED lines=18> */
.L_x_94:
[----:B------:R-:W-:Y:S05]  /*19c0*/  BSYNC.RECONVERGENT B0 ;  /* 0x0000000000007941 */ /* 0x000fea0003800200 */
.L_x_93:
[----:B------:R-:W-:Y:S06]  /*19d0*/  BAR.SYNC.DEFER_BLOCKING 0x0 ;  /* 0x0000000000007b1d */ /* 0x000fec0000010000 */
[----:B------:R-:W-:Y:S04]  /*19e0*/  BSSY.RECONVERGENT B0, `(.L_x_95) ;  /* 0x0000011000007945 */ /* 0x000fe80003800200 */
[----:B------:R-:W-:Y:S05]  /*19f0*/  @P5 BRA `(.L_x_96) ;  /* 0x00000000003c5947 */ /* 0x000fea0003800000 */
[C---:B01-34-:R-:W-:Y:S01]  /*1a00*/  IADD3 R17, PT, PT, -R0.reuse, 0x10, RZ ;  /* 0x0000001000117810 */ /* 0x05bfe20007ffe1ff */
[----:B------:R-:W-:Y:S01]  /*1a10*/  VIADD R16, R0, 0xfffffff2 ;  /* 0xfffffff200107836 */ /* 0x000fe20000000000 */
[----:B------:R-:W0:Y:S03]  /*1a20*/  LDCU UR6, c[0x0][0x394] ;  /* 0x00007280ff0677ac */ /* 0x000e260008000800 */
[C-C-:B--2---:R-:W-:Y:S02]  /*1a30*/  IMAD R18, R17.reuse, 0x11, R16.reuse ;  /* 0x0000001111127824 */ /* 0x144fe400078e0210 */
        /* <DEDUP_REMOVED lines=11> */
.L_x_96:
[----:B------:R-:W-:Y:S05]  /*1af0*/  BSYNC.RECONVERGENT B0 ;  /* 0x0000000000007941 */ /* 0x000fea0003800200 */
.L_x_95:
[----:B------:R-:W-:Y:S06]  /*1b00*/  BAR.SYNC.DEFER_BLOCKING 0x0 ;  /* 0x0000000000007b1d */ /* 0x000fec0000010000 */
[----:B------:R-:W-:Y:S04]  /*1b10*/  BSSY.RECONVERGENT B0, `(.L_x_97) ;  /* 0x0000011000007945 */ /* 0x000fe80003800200 */
[----:B------:R-:W-:Y:S05]  /*1b20*/  @P4 BRA `(.L_x_98) ;  /* 0x00000000003c4947 */ /* 0x000fea0003800000 */
[C---:B01-34-:R-:W-:Y:S01]  /*1b30*/  IADD3 R16, PT, PT, R0.reuse, -0xd, RZ ;  /* 0xfffffff300107810 */ /* 0x05bfe20007ffe0ff */
[----:B------:R-:W0:Y:S01]  /*1b40*/  LDCU UR6, c[0x0][0x394] ;  /* 0x00007280ff0677ac */ /* 0x000e220008000800 */
[----:B------:R-:W-:-:S05]  /*1b50*/  IADD3 R17, PT, PT, -R0, 0x10, RZ ;  /* 0x0000001000117810 */ /* 0x000fca0007ffe1ff */
[C-C-:B--2---:R-:W-:Y:S02]  /*1b60*/  IMAD R18, R17.reuse, 0x11, R16.reuse ;  /* 0x0000001111127824 */ /* 0x144fe400078e0210 */
        /* <DEDUP_REMOVED lines=11> */
.L_x_98:
[----:B------:R-:W-:Y:S05]  /*1c20*/  BSYNC.RECONVERGENT B0 ;  /* 0x0000000000007941 */ /* 0x000fea0003800200 */
.L_x_97:
[----:B------:R-:W-:Y:S06]  /*1c30*/  BAR.SYNC.DEFER_BLOCKING 0x0 ;  /* 0x0000000000007b1d */ /* 0x000fec0000010000 */
[----:B------:R-:W-:Y:S04]  /*1c40*/  BSSY.RECONVERGENT B0, `(.L_x_99) ;  /* 0x0000011000007945 */ /* 0x000fe80003800200 */
[----:B------:R-:W-:Y:S05]  /*1c50*/  @P3 BRA `(.L_x_100) ;  /* 0x00000000003c3947 */ /* 0x000fea0003800000 */
[C---:B01-34-:R-:W-:Y:S01]  /*1c60*/  IADD3 R17, PT, PT, -R0.reuse, 0x10, RZ ;  /* 0x0000001000117810 */ /* 0x05bfe20007ffe1ff */
[----:B------:R-:W-:Y:S01]  /*1c70*/  VIADD R16, R0, 0xfffffff4 ;  /* 0xfffffff400107836 */ /* 0x000fe20000000000 */
[----:B------:R-:W0:Y:S03]  /*1c80*/  LDCU UR6, c[0x0][0x394] ;  /* 0x00007280ff0677ac */ /* 0x000e260008000800 */
[C---:B--2---:R-:W-:Y:S01]  /*1c90*/  IMAD R18, R17.reuse, 0x11, R16 ;  /* 0x0000001111127824 */ /* 0x044fe200078e0210 */
        /* <DEDUP_REMOVED lines=11> */
.L_x_100:
[----:B------:R-:W-:Y:S05]  /*1d50*/  BSYNC.RECONVERGENT B0 ;  /* 0x0000000000007941 */ /* 0x000fea0003800200 */
.L_x_99:
        /* <DEDUP_REMOVED lines=18> */
.L_x_102:
[----:B------:R-:W-:Y:S05]  /*1e80*/  BSYNC.RECONVERGENT B0 ;  /* 0x0000000000007941 */ /* 0x000fea0003800200 */
.L_x_101:
        /* <DEDUP_REMOVED lines=18> */
.L_x_104:
[----:B------:R-:W-:Y:S05]  /*1fb0*/  BSYNC.RECONVERGENT B0 ;  /* 0x0000000000007941 */ /* 0x000fea0003800200 */
.L_x_103:
        /* <DEDUP_REMOVED lines=18> */
.L_x_106:
[----:B------:R-:W-:Y:S05]  /*20e0*/  BSYNC.RECONVERGENT B0 ;  /* 0x0000000000007941 */ /* 0x000fea0003800200 */
.L_x_105:
[----:B------:R-:W-:Y:S01]  /*20f0*/  BAR.SYNC.DEFER_BLOCKING 0x0 ;  /* 0x0000000000007b1d */ /* 0x000fe20000010000 */
[----:B------:R-:W-:-:S05]  /*2100*/  ISETP.GT.AND P0, PT, R0, 0x8, PT ;  /* 0x000000080000780c */ /* 0x000fca0003f04270 */
[----:B------:R-:W-:Y:S08]  /*2110*/  BSSY.RECONVERGENT B0, `(.L_x_107) ;  /* 0x0000011000007945 */ /* 0x000ff00003800200 */
        /* <DEDUP_REMOVED lines=16> */
.L_x_108:
[----:B------:R-:W-:Y:S05]  /*2220*/  BSYNC.RECONVERGENT B0 ;  /* 0x0000000000007941 */ /* 0x000fea0003800200 */
.L_x_107:
[----:B------:R-:W-:Y:S01]  /*2230*/  BAR.SYNC.DEFER_BLOCKING 0x0 ;  /* 0x0000000000007b1d */ /* 0x000fe20000010000 */
[----:B------:R-:W-:-:S05]  /*2240*/  ISETP.GT.AND P0, PT, R0, 0x7, PT ;  /* 0x000000070000780c */ /* 0x000fca0003f04270 */
[----:B------:R-:W-:Y:S08]  /*2250*/  BSSY.RECONVERGENT B0, `(.L_x_109) ;  /* 0x0000011000007945 */ /* 0x000ff00003800200 */
        /* <DEDUP_REMOVED lines=16> */
.L_x_110:
[----:B------:R-:W-:Y:S05]  /*2360*/  BSYNC.RECONVERGENT B0 ;  /* 0x0000000000007941 */ /* 0x000fea0003800200 */
.L_x_109:
[----:B------:R-:W-:Y:S01]  /*2370*/  BAR.SYNC.DEFER_BLOCKING 0x0 ;  /* 0x0000000000007b1d */ /* 0x000fe20000010000 */
[----:B------:R-:W-:-:S05]  /*2380*/  ISETP.GT.AND P0, PT, R0, 0x6, PT ;  /* 0x000000060000780c */ /* 0x000fca0003f04270 */
[----:B------:R-:W-:Y:S08]  /*2390*/  BSSY.RECONVERGENT B0, `(.L_x_111) ;  /* 0x0000011000007945 */ /* 0x000ff00003800200 */
        /* <DEDUP_REMOVED lines=16> */
.L_x_112:
[----:B------:R-:W-:Y:S05]  /*24a0*/  BSYNC.RECONVERGENT B0 ;  /* 0x0000000000007941 */ /* 0x000fea0003800200 */
.L_x_111:
        /* <DEDUP_REMOVED lines=19> */
.L_x_114:
[----:B------:R-:W-:Y:S05]  /*25e0*/  BSYNC.RECONVERGENT B0 ;  /* 0x0000000000007941 */ /* 0x000fea0003800200 */
.L_x_113:
        /* <DEDUP_REMOVED lines=19> */
.L_x_116:
[----:B------:R-:W-:Y:S05]  /*2720*/  BSYNC.RECONVERGENT B0 ;  /* 0x0000000000007941 */ /* 0x000fea0003800200 */
.L_x_115:
        /* <DEDUP_REMOVED lines=19> */
.L_x_118:
[----:B------:R-:W-:Y:S05]  /*2860*/  BSYNC.RECONVERGENT B0 ;  /* 0x0000000000007941 */ /* 0x000fea0003800200 */
.L_x_117:
        /* <DEDUP_REMOVED lines=19> */
.L_x_120:
[----:B------:R-:W-:Y:S05]  /*29a0*/  BSYNC.RECONVERGENT B0 ;  /* 0x0000000000007941 */ /* 0x000fea0003800200 */
.L_x_119:
        /* <DEDUP_REMOVED lines=19> */
.L_x_122:
[----:B------:R-:W-:Y:S05]  /*2ae0*/  BSYNC.RECONVERGENT B0 ;  /* 0x0000000000007941 */ /* 0x000fea0003800200 */
.L_x_121:
[----:B------:R-:W-:Y:S01]  /*2af0*/  BAR.SYNC.DEFER_BLOCKING 0x0 ;  /* 0x0000000000007b1d */ /* 0x000fe20000010000 */
[----:B------:R-:W-:-:S05]  /*2b00*/  ISETP.GT.AND P0, PT, R0, RZ, PT ;  /* 0x000000ff0000720c */ /* 0x000fca0003f04270 */
[----:B------:R-:W-:Y:S08]  /*2b10*/  BSSY.RECONVERGENT B0, `(.L_x_123) ;  /* 0x0000010000007945 */ /* 0x000ff00003800200 */
[----:B------:R-:W-:Y:S05]  /*2b20*/  @P0 BRA `(.L_x_124) ;  /* 0x0000000000380947 */ /* 0x000fea0003800000 */
[----:B01-34-:R-:W-:Y:S01]  /*2b30*/  IADD3 R17, PT, PT, -R0, 0x10, RZ ;  /* 0x0000001000117810 */ /* 0x01bfe20007ffe1ff */
[----:B------:R-:W0:Y:S04]  /*2b40*/  LDCU UR6, c[0x0][0x394] ;  /* 0x00007280ff0677ac */ /* 0x000e280008000800 */
[C-C-:B------:R-:W-:Y:S02]  /*2b50*/  IMAD R16, R17.reuse, 0x11, R0.reuse ;  /* 0x0000001111107824 */ /* 0x140fe400078e0200 */
[----:B------:R-:W-:Y:S02]  /*2b60*/  IMAD R0, R17, 0x10, R0 ;  /* 0x0000001011007824 */ /* 0x000fe400078e0200 */
[----:B--2---:R-:W-:-:S03]  /*2b70*/  IMAD R18, R16, 0x4, R7 ;  /* 0x0000000410127824 */ /* 0x004fc600078e0207 */
[----:B------:R-:W-:Y:S02]  /*2b80*/  LEA R17, R0, R9, 0x2 ;  /* 0x0000000900117211 */ /* 0x000fe400078e10ff */
[----:B------:R-:W-:Y:S04]  /*2b90*/  LDS R0, [R18+-0x8] ;  /* 0xfffff80012007984 */ /* 0x000fe80000000800 */
[----:B------:R-:W1:Y:S04]  /*2ba0*/  LDS R7, [R17+-0x4] ;  /* 0xfffffc0011077984 */ /* 0x000e680000000800 */
[----:B------:R-:W0:Y:S04]  /*2bb0*/  LDS R9, [R18+0x3c] ;  /* 0x00003c0012097984 */ /* 0x000e280000000800 */
[----:B------:R-:W2:Y:S01]  /*2bc0*/  LDS R16, [R18+-0x4] ;  /* 0xfffffc0012107984 */ /* 0x000ea20000000800 */
[----:B-1----:R-:W-:-:S04]  /*2bd0*/  IADD3 R0, PT, PT, R0, R7, RZ ;  /* 0x0000000700007210 */ /* 0x002fc80007ffe0ff */
[----:B0-----:R-:W-:-:S04]  /*2be0*/  VIADDMNMX R9, R9, -UR6, R0, !PT ;  /* 0x8000000609097c46 */ /* 0x001fc8000f800100 */
[----:B--2---:R-:W-:-:S05]  /*2bf0*/  VIADDMNMX R9, R16, -UR6, R9, !PT ;  /* 0x8000000610097c46 */ /* 0x004fca000f800109 */
[----:B------:R0:W-:Y:S02]  /*2c00*/  STS [R18+0x40], R9 ;  /* 0x0000400912007388 */ /* 0x0001e40000000800 */
.L_x_124:
[----:B------:R-:W-:Y:S05]  /*2c10*/  BSYNC.RECONVERGENT B0 ;  /* 0x0000000000007941 */ /* 0x000fea0003800200 */
.L_x_123:
[----:B------:R-:W-:Y:S01]  /*2c20*/  BAR.SYNC.DEFER_BLOCKING 0x0 ;  /* 0x0000000000007b1d */ /* 0x000fe20000010000 */
[----:B01-34-:R-:W-:-:S04]  /*2c30*/  IMAD.WIDE R16, R2, 0x4, R14 ;  /* 0x0000000402107825 */ /* 0x01bfc800078e020e */
[----:B------:R-:W-:-:S04]  /*2c40*/  IMAD.WIDE R2, R3, 0x4, R14 ;  /* 0x0000000403027825 */ /* 0x000fc800078e020e */
[----:B--2---:R-:W-:-:S04]  /*2c50*/  IMAD.WIDE R30, R5, 0x4, R14 ;  /* 0x00000004051e7825 */ /* 0x004fc800078e020e */
[----:B------:R-:W-:-:S04]  /*2c60*/  IMAD.WIDE R32, R6, 0x4, R14 ;  /* 0x0000000406207825 */ /* 0x000fc800078e020e */
        /* <DEDUP_REMOVED lines=8> */
[----:B------:R-:W-:Y:S04]  /*2cf0*/  LDS R28, [R20+0x334] ;  /* 0x00033400141c7984 */ /* 0x000fe80000000800 */
[----:B------:R-:W-:Y:S04]  /*2d00*/  LDS R26, [R20+0x378] ;  /* 0x00037800141a7984 */ /* 0x000fe80000000800 */
[----:B------:R-:W-:Y:S04]  /*2d10*/  LDS R5, [R20+0x400] ;  /* 0x0004000014057984 */ /* 0x000fe80000000800 */
[----:B0-----:R0:W-:Y:S04]  /*2d20*/  STG.E desc[UR4][R16.64+0x4], R35 ;  /* 0x0000042310007986 */ /* 0x0011e8000c101904 */
[----:B-1----:R1:W-:Y:S04]  /*2d30*/  STG.E desc[UR4][R2.64+0x4], R18 ;  /* 0x0000041202007986 */ /* 0x0023e8000c101904 */
[----:B------:R-:W-:Y:S01]  /*2d40*/  LDS R18, [R20+0x3bc] ;  /* 0x0003bc0014127984 */ /* 0x000fe20000000800 */
[----:B0-----:R-:W-:-:S03]  /*2d50*/  IMAD.WIDE R16, R4, 0x4, R14 ;  /* 0x0000000404107825 */ /* 0x001fc600078e020e */
[----:B------:R-:W0:Y:S01]  /*2d60*/  LDS R4, [R20+0x224] ;  /* 0x0002240014047984 */ /* 0x000e220000000800 */
[----:B-1----:R-:W-:-:S03]  /*2d70*/  IMAD.WIDE R2, R8, 0x4, R14 ;  /* 0x0000000408027825 */ /* 0x002fc600078e020e */
[----:B--2---:R1:W-:Y:S01]  /*2d80*/  STG.E desc[UR4][R16.64+0x4], R7 ;  /* 0x0000040710007986 */ /* 0x0043e2000c101904 */
[----:B------:R-:W-:-:S03]  /*2d90*/  IMAD.WIDE R34, R21, 0x4, R14 ;  /* 0x0000000415227825 */ /* 0x000fc600078e020e */
[----:B---3--:R2:W-:Y:S04]  /*2da0*/  STG.E desc[UR4][R30.64+0x4], R9 ;  /* 0x000004091e007986 */ /* 0x0085e8000c101904 */
[----:B------:R-:W3:Y:S04]  /*2db0*/  LDS R16, [R20+0x268] ;  /* 0x0002680014107984 */ /* 0x000ee80000000800 */
[----:B----4-:R4:W-:Y:S01]  /*2dc0*/  STG.E desc[UR4][R32.64+0x4], R0 ;  /* 0x0000040020007986 */ /* 0x0109e2000c101904 */
[----:B-1----:R-:W-:-:S03]  /*2dd0*/  IMAD.WIDE R6, R10, 0x4, R14 ;  /* 0x000000040a067825 */ /* 0x002fc600078e020e */
[----:B------:R-:W1:Y:S01]  /*2de0*/  LDS R9, [R20+0x2ac] ;  /* 0x0002ac0014097984 */ /* 0x000e620000000800 */
[----:B------:R-:W-:-:S03]  /*2df0*/  IMAD.WIDE R10, R11, 0x4, R14 ;  /* 0x000000040b0a7825 */ /* 0x000fc600078e020e */
[----:B------:R-:W1:Y:S01]  /*2e00*/  LDS R0, [R20+0x2f0] ;  /* 0x0002f00014007984 */ /* 0x000e620000000800 */
[----:B--2---:R-:W-:-:S03]  /*2e10*/  IMAD.WIDE R30, R12, 0x4, R14 ;  /* 0x000000040c1e7825 */ /* 0x004fc600078e020e */
[----:B------:R2:W1:Y:S01]  /*2e20*/  LDS R17, [R20+0x444] ;  /* 0x0004440014117984 */ /* 0x0004620000000800 */
[----:B------:R-:W-:-:S03]  /*2e30*/  IMAD.WIDE R12, R13, 0x4, R14 ;  /* 0x000000040d0c7825 */ /* 0x000fc600078e020e */
[----:B-----5:R5:W-:Y:S01]  /*2e40*/  STG.E desc[UR4][R2.64+0x4], R22 ;  /* 0x0000041602007986 */ /* 0x020be2000c101904 */
[----:B----4-:R-:W-:-:S03]  /*2e50*/  IMAD.WIDE R32, R19, 0x4, R14 ;  /* 0x0000000413207825 */ /* 0x010fc600078e020e */
[----:B------:R-:W-:Y:S01]  /*2e60*/  STG.E desc[UR4][R6.64+0x4], R24 ;  /* 0x0000041806007986 */ /* 0x000fe2000c101904 */
[----:B--2---:R-:W-:-:S03]  /*2e70*/  IMAD.WIDE R20, R23, 0x4, R14 ;  /* 0x0000000417147825 */ /* 0x004fc600078e020e */
[----:B0-----:R-:W-:Y:S01]  /*2e80*/  STG.E desc[UR4][R10.64+0x4], R4 ;  /* 0x000004040a007986 */ /* 0x001fe2000c101904 */
[----:B-----5:R-:W-:-:S04]  /*2e90*/  IMAD.WIDE R2, R27, 0x4, R14 ;  /* 0x000000041b027825 */ /* 0x020fc800078e020e */
[----:B------:R-:W-:Y:S01]  /*2ea0*/  IMAD.WIDE R14, R29, 0x4, R14 ;  /* 0x000000041d0e7825 */ /* 0x000fe200078e020e */
[----:B---3--:R-:W-:Y:S04]  /*2eb0*/  STG.E desc[UR4][R30.64+0x4], R16 ;  /* 0x000004101e007986 */ /* 0x008fe8000c101904 */
[----:B-1----:R-:W-:Y:S04]  /*2ec0*/  STG.E desc[UR4][R12.64+0x4], R9 ;  /* 0x000004090c007986 */ /* 0x002fe8000c101904 */
[----:B------:R-:W-:Y:S04]  /*2ed0*/  STG.E desc[UR4][R32.64+0x4], R0 ;  /* 0x0000040020007986 */ /* 0x000fe8000c101904 */
[----:B------:R-:W-:Y:S04]  /*2ee0*/  STG.E desc[UR4][R34.64+0x4], R28 ;  /* 0x0000041c22007986 */ /* 0x000fe8000c101904 */
[----:B------:R-:W-:Y:S04]  /*2ef0*/  STG.E desc[UR4][R20.64+0x4], R26 ;  /* 0x0000041a14007986 */ /* 0x000fe8000c101904 */
[----:B------:R-:W-:Y:S04]  /*2f00*/  STG.E desc[UR4][R36.64+0x4], R18 ;  /* 0x0000041224007986 */ /* 0x000fe8000c101904 */
[----:B------:R-:W-:Y:S04]  /*2f10*/  STG.E desc[UR4][R2.64+0x4], R5 ;  /* 0x0000040502007986 */ /* 0x000fe8000c101904 */
[----:B------:R-:W-:Y:S01]  /*2f20*/  STG.E desc[UR4][R14.64+0x4], R17 ;  /* 0x000004110e007986 */ /* 0x000fe2000c101904 */
[----:B------:R-:W-:Y:S05]  /*2f30*/  EXIT ;  /* 0x000000000000794d */ /* 0x000fea0003800000 */
.L_x_125:
        /* <DEDUP_REMOVED lines=12> */
.L_x_127:


//--------------------- .nv.shared._Z20needle_cuda_shared_2PiS_iiii --------------------------
	.section	.nv.shared._Z20needle_cuda_shared_2PiS_iiii,"aw",@nobits
	.sectionflags	@""
	.align	4
.nv.shared._Z20needle_cuda_shared_2PiS_iiii:
	.zero		3204


//--------------------- .nv.shared.reserved.0     --------------------------
	.section	.nv.shared.reserved.0,"aw",@nobits
	.weak		__nv_reservedSMEM_offset_0_alias
	.size		__nv_reservedSMEM_offset_0_alias, 0, 64
	.other		__nv_reservedSMEM_offset_0_alias,@"STO_CUDA_RESERVED_SHARED STV_DEFAULT"
__nv_reservedSMEM_offset_0_alias:
	.zero		0
	.zero		64


//--------------------- .nv.shared._Z20needle_cuda_shared_1PiS_iiii --------------------------
	.section	.nv.shared._Z20needle_cuda_shared_1PiS_iiii,"aw",@nobits
	.sectionflags	@""
	.align	4
.nv.shared._Z20needle_cuda_shared_1PiS_iiii:
	.zero		3204


//--------------------- .nv.constant0._Z20needle_cuda_shared_2PiS_iiii --------------------------
	.section	.nv.constant0._Z20needle_cuda_shared_2PiS_iiii,"a",@progbits
	.sectionflags	@""
	.align	4
.nv.constant0._Z20needle_cuda_shared_2PiS_iiii:
	.zero		928


//--------------------- .nv.constant0._Z20needle_cuda_shared_1PiS_iiii --------------------------
	.section	.nv.constant0._Z20needle_cuda_shared_1PiS_iiii,"a",@progbits
	.sectionflags	@""
	.align	4
.nv.constant0._Z20needle_cuda_shared_1PiS_iiii:
	.zero		928


//--------------------- SYMBOLS --------------------------

	.type		.nv.reservedSmem.offset0,@object
	.size		.nv.reservedSmem.offset0,0x4
	.type		.nv.reservedSmem.cap,@object
	.size		.nv.reservedSmem.cap,0x4
